	.headerflags	@"EF_CUDA_TEXMODE_UNIFIED EF_CUDA_64BIT_ADDRESS EF_CUDA_ACCELERATORS EF_CUDA_SM90 EF_CUDA_VIRTUAL_SM(EF_CUDA_SM90)"
	.elftype	@"ET_EXEC"


//--------------------- .nv.info                  --------------------------
	.section	.nv.info,"",@"SHT_CUDA_INFO"
	.align	4


	//----- nvinfo : EIATTR_REGCOUNT
	.align		4
        /*0000*/ 	.byte	0x04, 0x2f
        /*0002*/ 	.short	(.L_1 - .L_0)
	.align		4
.L_0:
        /*0004*/ 	.word	index@(triton_poi_fused_max_pool2d_with_indices_17)
        /*0008*/ 	.word	0x0000005a


	//----- nvinfo : EIATTR_MIN_STACK_SIZE
	.align		4
.L_1:
        /*000c*/ 	.byte	0x04, 0x12
        /*000e*/ 	.short	(.L_3 - .L_2)
	.align		4
.L_2:
        /*0010*/ 	.word	index@(triton_poi_fused_max_pool2d_with_indices_17)
        /*0014*/ 	.word	0x00000000


	//----- nvinfo : EIATTR_FRAME_SIZE
	.align		4
.L_3:
        /*0018*/ 	.byte	0x04, 0x11
        /*001a*/ 	.short	(.L_5 - .L_4)
	.align		4
.L_4:
        /*001c*/ 	.word	index@(triton_poi_fused_max_pool2d_with_indices_17)
        /*0020*/ 	.word	0x00000000


	//----- nvinfo : EIATTR_MIN_STACK_SIZE
	.align		4
.L_5:
        /*0024*/ 	.byte	0x04, 0x12
        /*0026*/ 	.short	(.L_7 - .L_6)
	.align		4
.L_6:
        /*0028*/ 	.word	index@(triton_poi_fused_max_pool2d_with_indices_17)
        /*002c*/ 	.word	0x00000000
.L_7:


//--------------------- .nv.info.triton_poi_fused_max_pool2d_with_indices_17 --------------------------
	.section	.nv.info.triton_poi_fused_max_pool2d_with_indices_17,"",@"SHT_CUDA_INFO"
	.sectionflags	@""
	.align	4


	//----- nvinfo : EIATTR_CUDA_API_VERSION
	.align		4
        /*0000*/ 	.byte	0x04, 0x37
        /*0002*/ 	.short	(.L_9 - .L_8)
.L_8:
        /*0004*/ 	.word	0x0000007c


	//----- nvinfo : EIATTR_KPARAM_INFO
	.align		4
.L_9:
        /*0008*/ 	.byte	0x04, 0x17
        /*000a*/ 	.short	(.L_11 - .L_10)
.L_10:
        /*000c*/ 	.word	0x00000000
        /*0010*/ 	.short	0x0004
        /*0012*/ 	.short	0x001c
        /*0014*/ 	.byte	0x00, 0xf0, 0x11, 0x00


	//----- nvinfo : EIATTR_KPARAM_INFO
	.align		4
.L_11:
        /*0018*/ 	.byte	0x04, 0x17
        /*001a*/ 	.short	(.L_13 - .L_12)
.L_12:
        /*001c*/ 	.word	0x00000000
        /*0020*/ 	.short	0x0003
        /*0022*/ 	.short	0x0018
        /*0024*/ 	.byte	0x00, 0xf0, 0x11, 0x00


	//----- nvinfo : EIATTR_KPARAM_INFO
	.align		4
.L_13:
        /*0028*/ 	.byte	0x04, 0x17
        /*002a*/ 	.short	(.L_15 - .L_14)
.L_14:
        /*002c*/ 	.word	0x00000000
        /*0030*/ 	.short	0x0002
        /*0032*/ 	.short	0x0010
        /*0034*/ 	.byte	0x00, 0xf4, 0x21, 0x00


	//----- nvinfo : EIATTR_KPARAM_INFO
	.align		4
.L_15:
        /*0038*/ 	.byte	0x04, 0x17
        /*003a*/ 	.short	(.L_17 - .L_16)
.L_16:
        /*003c*/ 	.word	0x00000000
        /*0040*/ 	.short	0x0001
        /*0042*/ 	.short	0x0008
        /*0044*/ 	.byte	0x00, 0xf4, 0x21, 0x00


	//----- nvinfo : EIATTR_KPARAM_INFO
	.align		4
.L_17:
        /*0048*/ 	.byte	0x04, 0x17
        /*004a*/ 	.short	(.L_19 - .L_18)
.L_18:
        /*004c*/ 	.word	0x00000000
        /*0050*/ 	.short	0x0000
        /*0052*/ 	.short	0x0000
        /*0054*/ 	.byte	0x00, 0xf4, 0x21, 0x00


	//----- nvinfo : EIATTR_SPARSE_MMA_MASK
	.align		4
.L_19:
        /*0058*/ 	.byte	0x03, 0x50
        /*005a*/ 	.short	0x0000


	//----- nvinfo : EIATTR_MAXREG_COUNT
	.align		4
        /*005c*/ 	.byte	0x03, 0x1b
        /*005e*/ 	.short	0x00ff


	//----- nvinfo : EIATTR_EXIT_INSTR_OFFSETS
	.align		4
        /*0060*/ 	.byte	0x04, 0x1c
        /*0062*/ 	.short	(.L_21 - .L_20)


	//   ....[0]....
.L_20:
        /*0064*/ 	.word	0x00003650


	//   ....[1]....
        /*0068*/ 	.word	0x00003670


	//----- nvinfo : EIATTR_REQNTID
	.align		4
.L_21:
        /*006c*/ 	.byte	0x04, 0x10
        /*006e*/ 	.short	(.L_23 - .L_22)
.L_22:
        /*0070*/ 	.word	0x00000080
        /*0074*/ 	.word	0x00000001
        /*0078*/ 	.word	0x00000001


	//----- nvinfo : EIATTR_CBANK_PARAM_SIZE
	.align		4
.L_23:
        /*007c*/ 	.byte	0x03, 0x19
        /*007e*/ 	.short	0x0020


	//----- nvinfo : EIATTR_PARAM_CBANK
	.align		4
        /*0080*/ 	.byte	0x04, 0x0a
        /*0082*/ 	.short	(.L_25 - .L_24)
	.align		4
.L_24:
        /*0084*/ 	.word	index@(.nv.constant0.triton_poi_fused_max_pool2d_with_indices_17)
        /*0088*/ 	.short	0x0210
        /*008a*/ 	.short	0x0020


	//----- nvinfo : EIATTR_SW_WAR
	.align		4
.L_25:
        /*008c*/ 	.byte	0x04, 0x36
        /*008e*/ 	.short	(.L_27 - .L_26)
.L_26:
        /*0090*/ 	.word	0x00000008
.L_27:


//--------------------- .nv.callgraph             --------------------------
	.section	.nv.callgraph,"",@"SHT_CUDA_CALLGRAPH"
	.align	4
	.sectionentsize	8
	.align		4
        /*0000*/ 	.word	0x00000000
	.align		4
        /*0004*/ 	.word	0xffffffff
	.align		4
        /*0008*/ 	.word	0x00000000
	.align		4
        /*000c*/ 	.word	0xfffffffe
	.align		4
        /*0010*/ 	.word	0x00000000
	.align		4
        /*0014*/ 	.word	0xfffffffd
	.align		4
        /*0018*/ 	.word	0x00000000
	.align		4
        /*001c*/ 	.word	0xfffffffc


//--------------------- .text.triton_poi_fused_max_pool2d_with_indices_17 --------------------------
	.section	.text.triton_poi_fused_max_pool2d_with_indices_17,"ax",@progbits
	.sectionflags	@"SHF_BARRIERS=1"
	.align	128
        .global         triton_poi_fused_max_pool2d_with_indices_17
        .type           triton_poi_fused_max_pool2d_with_indices_17,@function
        .size           triton_poi_fused_max_pool2d_with_indices_17,(.L_x_1 - triton_poi_fused_max_pool2d_with_indices_17)
        .other          triton_poi_fused_max_pool2d_with_indices_17,@"STO_CUDA_ENTRY STV_DEFAULT"
triton_poi_fused_max_pool2d_with_indices_17:
.text.triton_poi_fused_max_pool2d_with_indices_17:
[----:B------:R-:W0:Y:S01]  /*0000*/  LDC R1, c[0x0][0x28] ;  /* 0x00000a00ff017b82 */ /* 0x000e220000000800 */
[----:B------:R-:W1:Y:S07]  /*0010*/  S2R R6, SR_TID.X ;  /* 0x0000000000067919 */ /* 0x000e6e0000002100 */
[----:B------:R-:W2:Y:S01]  /*0020*/  LDC.64 R22, c[0x0][0x210] ;  /* 0x00008400ff167b82 */ /* 0x000ea20000000a00 */
[----:B------:R-:W-:Y:S02]  /*0030*/  CS2R R24, SRZ ;  /* 0x0000000000187805 */ /* 0x000fe4000001ff00 */
[----:B------:R-:W-:Y:S01]  /*0040*/  CS2R R26, SRZ ;  /* 0x00000000001a7805 */ /* 0x000fe2000001ff00 */
[----:B------:R-:W3:Y:S01]  /*0050*/  S2R R4, SR_CTAID.Y ;  /* 0x0000000000047919 */ /* 0x000ee20000002600 */
[----:B------:R-:W-:-:S02]  /*0060*/  CS2R R28, SRZ ;  /* 0x00000000001c7805 */ /* 0x000fc4000001ff00 */
[----:B------:R-:W-:Y:S01]  /*0070*/  CS2R R30, SRZ ;  /* 0x00000000001e7805 */ /* 0x000fe2000001ff00 */
[----:B------:R-:W-:Y:S01]  /*0080*/  ULDC.64 UR6, c[0x0][0x208] ;  /* 0x0000820000067ab9 */ /* 0x000fe20000000a00 */
[----:B------:R-:W4:Y:S01]  /*0090*/  S2R R10, SR_CTAID.X ;  /* 0x00000000000a7919 */ /* 0x000f220000002500 */
[----:B-1----:R-:W-:Y:S01]  /*00a0*/  SHF.R.U32.HI R9, RZ, 0x2, R6 ;  /* 0x00000002ff097819 */ /* 0x002fe20000011606 */
[----:B---3--:R-:W-:-:S03]  /*00b0*/  IMAD.SHL.U32 R4, R4, 0x20, RZ ;  /* 0x0000002004047824 */ /* 0x008fc600078e00ff */
[----:B------:R-:W-:-:S04]  /*00c0*/  SGXT.U32 R9, R9, 0x5 ;  /* 0x000000050909781a */ /* 0x000fc80000000000 */
[----:B------:R-:W-:-:S05]  /*00d0*/  LOP3.LUT R2, R4, R9, RZ, 0xfc, !PT ;  /* 0x0000000904027212 */ /* 0x000fca00078efcff */
[----:B------:R-:W-:-:S05]  /*00e0*/  IMAD.HI R0, R2, 0x38e38e39, RZ ;  /* 0x38e38e3902007827 */ /* 0x000fca00078e02ff */
[----:B------:R-:W-:-:S04]  /*00f0*/  SHF.R.S32.HI R3, RZ, 0x1, R0 ;  /* 0x00000001ff037819 */ /* 0x000fc80000011400 */
[----:B------:R-:W-:Y:S01]  /*0100*/  LEA.HI R3, R0, R3, RZ, 0x1 ;  /* 0x0000000300037211 */ /* 0x000fe200078f08ff */
[----:B------:R-:W-:-:S04]  /*0110*/  IMAD.HI R0, R2, 0x1948b0fd, RZ ;  /* 0x1948b0fd02007827 */ /* 0x000fc800078e02ff */
[----:B------:R-:W-:Y:S01]  /*0120*/  IMAD.HI R7, R3, 0x38e38e39, RZ ;  /* 0x38e38e3903077827 */ /* 0x000fe200078e02ff */
[----:B------:R-:W-:-:S03]  /*0130*/  SHF.R.U32.HI R5, RZ, 0x1f, R0 ;  /* 0x0000001fff057819 */ /* 0x000fc60000011600 */
[----:B------:R-:W-:Y:S01]  /*0140*/  IMAD R41, R3, -0x9, R2 ;  /* 0xfffffff703297824 */ /* 0x000fe200078e0202 */
[----:B------:R-:W-:Y:S02]  /*0150*/  SHF.R.S32.HI R8, RZ, 0x1, R7 ;  /* 0x00000001ff087819 */ /* 0x000fe40000011407 */
[----:B------:R-:W-:Y:S01]  /*0160*/  LEA.HI.SX32 R5, R0, R5, 0x1d ;  /* 0x0000000500057211 */ /* 0x000fe200078feaff */
[----:B------:R-:W-:Y:S01]  /*0170*/  IMAD.SHL.U32 R32, R41, 0x400, RZ ;  /* 0x0000040029207824 */ /* 0x000fe200078e00ff */
[----:B------:R-:W-:Y:S01]  /*0180*/  LEA.HI R8, R7, R8, RZ, 0x1 ;  /* 0x0000000807087211 */ /* 0x000fe200078f08ff */
[----:B----4-:R-:W-:Y:S02]  /*0190*/  IMAD.SHL.U32 R7, R10, 0x20, RZ ;  /* 0x000000200a077824 */ /* 0x010fe400078e00ff */
[----:B------:R-:W-:Y:S02]  /*01a0*/  IMAD.SHL.U32 R0, R6, 0x8, RZ ;  /* 0x0000000806007824 */ /* 0x000fe400078e00ff */
[----:B------:R-:W-:-:S02]  /*01b0*/  IMAD R14, R8, -0x9, R3 ;  /* 0xfffffff7080e7824 */ /* 0x000fc400078e0203 */
[----:B------:R-:W-:Y:S01]  /*01c0*/  IMAD R32, R5, 0x24200, R32 ;  /* 0x0002420005207824 */ /* 0x000fe200078e0220 */
[----:B------:R-:W-:Y:S02]  /*01d0*/  LOP3.LUT R5, R7, 0x18, R0, 0xf8, !PT ;  /* 0x0000001807057812 */ /* 0x000fe400078ef800 */
[----:B------:R-:W-:Y:S01]  /*01e0*/  ISETP.GT.AND P0, PT, R14, RZ, PT ;  /* 0x000000ff0e00720c */ /* 0x000fe20003f04270 */
[C---:B------:R-:W-:Y:S02]  /*01f0*/  VIADD R50, R32.reuse, 0xffffdc00 ;  /* 0xffffdc0020327836 */ /* 0x040fe40000000000 */
[----:B------:R-:W-:Y:S01]  /*0200*/  VIADD R58, R32, 0xffffde00 ;  /* 0xffffde00203a7836 */ /* 0x000fe20000000000 */
[----:B------:R-:W-:Y:S01]  /*0210*/  ISETP.GT.AND P1, PT, R41, RZ, P0 ;  /* 0x000000ff2900720c */ /* 0x000fe20000724270 */
[----:B------:R-:W-:Y:S01]  /*0220*/  IMAD.IADD R3, R5, 0x1, R50 ;  /* 0x0000000105037824 */ /* 0x000fe200078e0232 */
[----:B------:R-:W-:Y:S01]  /*0230*/  ISETP.GT.AND P0, PT, R41, -0x1, P0 ;  /* 0xffffffff2900780c */ /* 0x000fe20000704270 */
[C---:B------:R-:W-:Y:S01]  /*0240*/  IMAD.IADD R11, R5.reuse, 0x1, R58 ;  /* 0x00000001050b7824 */ /* 0x040fe200078e023a */
[C---:B------:R-:W-:Y:S01]  /*0250*/  ISETP.LT.AND P1, PT, R5.reuse, 0x200, P1 ;  /* 0x000002000500780c */ /* 0x040fe20000f21270 */
[C---:B------:R-:W-:Y:S01]  /*0260*/  IMAD R3, R14.reuse, 0x4400, R3 ;  /* 0x000044000e037824 */ /* 0x040fe200078e0203 */
[----:B------:R-:W-:Y:S01]  /*0270*/  ISETP.LT.AND P0, PT, R5, 0x200, P0 ;  /* 0x000002000500780c */ /* 0x000fe20000701270 */
[----:B------:R-:W-:Y:S01]  /*0280*/  IMAD R13, R14, 0x4400, R11 ;  /* 0x000044000e0d7824 */ /* 0x000fe200078e020b */
[C---:B------:R-:W-:Y:S01]  /*0290*/  ISETP.LT.AND P2, PT, R2.reuse, 0x144, P1 ;  /* 0x000001440200780c */ /* 0x040fe20000f41270 */
[----:B--2---:R-:W-:Y:S01]  /*02a0*/  IMAD.WIDE R10, R3, 0x4, R22 ;  /* 0x00000004030a7825 */ /* 0x004fe200078e0216 */
[----:B------:R-:W-:-:S02]  /*02b0*/  ISETP.LT.AND P0, PT, R2, 0x144, P0 ;  /* 0x000001440200780c */ /* 0x000fc40000701270 */
[----:B------:R-:W-:Y:S01]  /*02c0*/  P2R R42, PR, RZ, 0x4 ;  /* 0x00000004ff2a7803 */ /* 0x000fe20000000000 */
[----:B------:R-:W-:-:S08]  /*02d0*/  IMAD.WIDE R12, R13, 0x4, R22 ;  /* 0x000000040d0c7825 */ /* 0x000fd000078e0216 */
[----:B------:R-:W2:Y:S04]  /*02e0*/  @P2 LDG.E.EL.128 R24, desc[UR6][R10.64] ;  /* 0x000000060a182981 */ /* 0x000ea8000c2e1d00 */
[----:B------:R-:W3:Y:S01]  /*02f0*/  @P0 LDG.E.EL.128 R28, desc[UR6][R12.64] ;  /* 0x000000060c1c0981 */ /* 0x000ee2000c2e1d00 */
[----:B------:R-:W-:Y:S01]  /*0300*/  P2R R49, PR, RZ, 0x1 ;  /* 0x00000001ff317803 */ /* 0x000fe20000000000 */
[----:B------:R-:W-:Y:S01]  /*0310*/  VIADD R60, R32, 0xffffe000 ;  /* 0xffffe000203c7836 */ /* 0x000fe20000000000 */
[----:B--2---:R-:W-:Y:S02]  /*0320*/  SEL R3, R24, 0xff800000, P2 ;  /* 0xff80000018037807 */ /* 0x004fe40001000000 */
[----:B------:R-:W-:Y:S02]  /*0330*/  SEL R0, R25, 0xff800000, P2 ;  /* 0xff80000019007807 */ /* 0x000fe40001000000 */
[----:B------:R-:W-:-:S02]  /*0340*/  CS2R R24, SRZ ;  /* 0x0000000000187805 */ /* 0x000fc4000001ff00 */
[----:B---3--:R-:W-:Y:S02]  /*0350*/  SEL R28, R28, 0xff800000, P0 ;  /* 0xff8000001c1c7807 */ /* 0x008fe40000000000 */
[----:B------:R-:W-:Y:S02]  /*0360*/  SEL R29, R29, 0xff800000, P0 ;  /* 0xff8000001d1d7807 */ /* 0x000fe40000000000 */
[----:B------:R-:W-:Y:S02]  /*0370*/  FSETP.GT.AND P4, PT, R28, R3, PT ;  /* 0x000000031c00720b */ /* 0x000fe40003f84000 */
[----:B------:R-:W-:Y:S02]  /*0380*/  FSETP.GT.AND P3, PT, R29, R0, PT ;  /* 0x000000001d00720b */ /* 0x000fe40003f64000 */
[----:B------:R-:W-:Y:S02]  /*0390*/  SEL R15, R26, 0xff800000, P2 ;  /* 0xff8000001a0f7807 */ /* 0x000fe40001000000 */
[----:B------:R-:W-:-:S02]  /*03a0*/  SEL R30, R30, 0xff800000, P0 ;  /* 0xff8000001e1e7807 */ /* 0x000fc40000000000 */
[----:B------:R-:W-:Y:S02]  /*03b0*/  SEL R8, R27, 0xff800000, P2 ;  /* 0xff8000001b087807 */ /* 0x000fe40001000000 */
[----:B------:R-:W-:Y:S02]  /*03c0*/  CS2R R26, SRZ ;  /* 0x00000000001a7805 */ /* 0x000fe4000001ff00 */
[----:B------:R-:W-:Y:S02]  /*03d0*/  FSETP.NAN.AND P1, PT, R28, R28, PT ;  /* 0x0000001c1c00720b */ /* 0x000fe40003f28000 */
[----:B------:R-:W-:Y:S02]  /*03e0*/  FSETP.GT.AND P2, PT, R30, R15, PT ;  /* 0x0000000f1e00720b */ /* 0x000fe40003f44000 */
[----:B------:R-:W-:Y:S02]  /*03f0*/  SEL R31, R31, 0xff800000, P0 ;  /* 0xff8000001f1f7807 */ /* 0x000fe40000000000 */
[----:B------:R-:W-:Y:S01]  /*0400*/  @!P4 SEL R28, R28, R3, P1 ;  /* 0x000000031c1cc207 */ /* 0x000fe20000800000 */
[----:B------:R-:W-:Y:S01]  /*0410*/  IMAD.IADD R3, R5, 0x1, R60 ;  /* 0x0000000105037824 */ /* 0x000fe200078e023c */
[----:B------:R-:W-:-:S02]  /*0420*/  FSETP.NAN.AND P1, PT, R29, R29, PT ;  /* 0x0000001d1d00720b */ /* 0x000fc40003f28000 */
[----:B------:R-:W-:Y:S01]  /*0430*/  FSETP.GT.AND P0, PT, R31, R8, PT ;  /* 0x000000081f00720b */ /* 0x000fe20003f04000 */
[----:B------:R-:W-:Y:S01]  /*0440*/  IMAD R3, R14, 0x4400, R3 ;  /* 0x000044000e037824 */ /* 0x000fe200078e0203 */
[----:B------:R-:W-:Y:S02]  /*0450*/  @!P3 SEL R29, R29, R0, P1 ;  /* 0x000000001d1db207 */ /* 0x000fe40000800000 */
[C---:B------:R-:W-:Y:S01]  /*0460*/  FSETP.NAN.AND P1, PT, R30.reuse, R30, PT ;  /* 0x0000001e1e00720b */ /* 0x040fe20003f28000 */
[----:B------:R-:W-:Y:S01]  /*0470*/  IMAD.WIDE R12, R3, 0x4, R22 ;  /* 0x00000004030c7825 */ /* 0x000fe200078e0216 */
[----:B------:R-:W-:Y:S02]  /*0480*/  LEA R0, R41, 0x1, 0x1 ;  /* 0x0000000129007811 */ /* 0x000fe400078e08ff */
[----:B------:R-:W-:Y:S02]  /*0490*/  @!P2 SEL R30, R30, R15, P1 ;  /* 0x0000000f1e1ea207 */ /* 0x000fe40000800000 */
[----:B------:R-:W-:-:S02]  /*04a0*/  FSETP.NAN.AND P1, PT, R31, R31, PT ;  /* 0x0000001f1f00720b */ /* 0x000fc40003f28000 */
[----:B------:R-:W-:Y:S02]  /*04b0*/  P2R R11, PR, RZ, 0x1 ;  /* 0x00000001ff0b7803 */ /* 0x000fe40000000000 */
[----:B------:R-:W-:Y:S02]  /*04c0*/  @!P0 SEL R31, R31, R8, P1 ;  /* 0x000000081f1f8207 */ /* 0x000fe40000800000 */
[----:B------:R-:W-:Y:S02]  /*04d0*/  ISETP.GT.AND P1, PT, R41, -0x1, PT ;  /* 0xffffffff2900780c */ /* 0x000fe40003f24270 */
[----:B------:R-:W-:Y:S02]  /*04e0*/  P2R R10, PR, RZ, 0x4 ;  /* 0x00000004ff0a7803 */ /* 0x000fe40000000000 */
[----:B------:R-:W-:Y:S02]  /*04f0*/  ISETP.LT.AND P0, PT, R0, 0x11, P1 ;  /* 0x000000110000780c */ /* 0x000fe40000f01270 */
[----:B------:R-:W-:-:S02]  /*0500*/  P2R R18, PR, RZ, 0x8 ;  /* 0x00000008ff127803 */ /* 0x000fc40000000000 */
[C---:B------:R-:W-:Y:S02]  /*0510*/  ISETP.GT.AND P1, PT, R14.reuse, RZ, P0 ;  /* 0x000000ff0e00720c */ /* 0x040fe40000724270 */
[----:B------:R-:W-:Y:S02]  /*0520*/  ISETP.GT.AND P6, PT, R14, -0x1, PT ;  /* 0xffffffff0e00780c */ /* 0x000fe40003fc4270 */
[----:B------:R-:W-:Y:S01]  /*0530*/  ISETP.LT.AND P1, PT, R5, 0x200, P1 ;  /* 0x000002000500780c */ /* 0x000fe20000f21270 */
[----:B------:R-:W-:Y:S01]  /*0540*/  VIADD R64, R32, 0xfffffe00 ;  /* 0xfffffe0020407836 */ /* 0x000fe20000000000 */
[----:B------:R-:W-:Y:S02]  /*0550*/  P2R R19, PR, RZ, 0x10 ;  /* 0x00000010ff137803 */ /* 0x000fe40000000000 */
[----:B------:R-:W-:Y:S01]  /*0560*/  ISETP.LT.AND P1, PT, R2, 0x144, P1 ;  /* 0x000001440200780c */ /* 0x000fe20000f21270 */
[----:B------:R-:W-:Y:S01]  /*0570*/  VIADD R62, R32, 0x200 ;  /* 0x00000200203e7836 */ /* 0x000fe20000000000 */
[----:B------:R-:W-:-:S11]  /*0580*/  P2R R36, PR, RZ, 0x1 ;  /* 0x00000001ff247803 */ /* 0x000fd60000000000 */
[----:B------:R1:W2:Y:S01]  /*0590*/  @P1 LDG.E.EL.128 R24, desc[UR6][R12.64] ;  /* 0x000000060c181981 */ /* 0x0002a2000c2e1d00 */
[----:B------:R-:W-:Y:S01]  /*05a0*/  P2R R59, PR, RZ, 0x2 ;  /* 0x00000002ff3b7803 */ /* 0x000fe20000000000 */
[----:B-1----:R-:W-:-:S04]  /*05b0*/  IMAD.IADD R13, R5, 0x1, R64 ;  /* 0x00000001050d7824 */ /* 0x002fc800078e0240 */
[----:B------:R-:W-:-:S04]  /*05c0*/  IMAD R13, R14, 0x4400, R13 ;  /* 0x000044000e0d7824 */ /* 0x000fc800078e020d */
[----:B------:R-:W-:Y:S01]  /*05d0*/  IMAD.WIDE R12, R13, 0x4, R22 ;  /* 0x000000040d0c7825 */ /* 0x000fe200078e0216 */
[----:B--2---:R-:W-:Y:S02]  /*05e0*/  SEL R34, R27, 0xff800000, P1 ;  /* 0xff8000001b227807 */ /* 0x004fe40000800000 */
[----:B------:R-:W-:Y:S02]  /*05f0*/  SEL R21, R26, 0xff800000, P1 ;  /* 0xff8000001a157807 */ /* 0x000fe40000800000 */
[----:B------:R-:W-:Y:S02]  /*0600*/  CS2R R26, SRZ ;  /* 0x00000000001a7805 */ /* 0x000fe4000001ff00 */
[-C--:B------:R-:W-:Y:S02]  /*0610*/  FSETP.NAN.AND P2, PT, R34, R34.reuse, PT ;  /* 0x000000222200720b */ /* 0x080fe40003f48000 */
[----:B------:R-:W-:Y:S02]  /*0620*/  FSETP.GEU.AND P3, PT, R31, R34, PT ;  /* 0x000000221f00720b */ /* 0x000fe40003f6e000 */
[----:B------:R-:W-:-:S02]  /*0630*/  SEL R0, R25, 0xff800000, P1 ;  /* 0xff80000019007807 */ /* 0x000fc40000800000 */
[----:B------:R-:W-:Y:S02]  /*0640*/  P2R R20, PR, RZ, 0x8 ;  /* 0x00000008ff147803 */ /* 0x000fe40000000000 */
[----:B------:R-:W-:Y:S02]  /*0650*/  SEL R3, R24, 0xff800000, P1 ;  /* 0xff80000018037807 */ /* 0x000fe40000800000 */
[----:B------:R-:W-:-:S03]  /*0660*/  CS2R R24, SRZ ;  /* 0x0000000000187805 */ /* 0x000fc6000001ff00 */
[----:B------:R-:W-:Y:S02]  /*0670*/  @!P2 SEL R34, R34, R31, !P3 ;  /* 0x0000001f2222a207 */ /* 0x000fe40005800000 */
[-C--:B------:R-:W-:Y:S02]  /*0680*/  FSETP.NAN.AND P2, PT, R21, R21.reuse, PT ;  /* 0x000000151500720b */ /* 0x080fe40003f48000 */
[----:B------:R-:W-:-:S04]  /*0690*/  FSETP.GEU.AND P3, PT, R30, R21, PT ;  /* 0x000000151e00720b */ /* 0x000fc80003f6e000 */
[----:B------:R-:W-:-:S07]  /*06a0*/  P2R R16, PR, RZ, 0x8 ;  /* 0x00000008ff107803 */ /* 0x000fce0000000000 */
        /* <DEDUP_REMOVED lines=9> */
[----:B------:R-:W-:-:S04]  /*0740*/  ISETP.GT.AND P2, PT, R41, RZ, P6 ;  /* 0x000000ff2900720c */ /* 0x000fc80003744270 */
[----:B------:R-:W-:-:S04]  /*0750*/  ISETP.LT.AND P2, PT, R5, 0x200, P2 ;  /* 0x000002000500780c */ /* 0x000fc80001741270 */
[----:B------:R-:W-:-:S13]  /*0760*/  ISETP.LT.AND P2, PT, R2, 0x144, P2 ;  /* 0x000001440200780c */ /* 0x000fda0001741270 */
[----:B------:R-:W2:Y:S01]  /*0770*/  @P2 LDG.E.EL.128 R24, desc[UR6][R12.64] ;  /* 0x000000060c182981 */ /* 0x000ea2000c2e1d00 */
[----:B------:R-:W-:Y:S01]  /*0780*/  VIADD R56, R32, 0x2000 ;  /* 0x0000200020387836 */ /* 0x000fe20000000000 */
[----:B------:R-:W-:Y:S02]  /*0790*/  P2R R51, PR, RZ, 0x4 ;  /* 0x00000004ff337803 */ /* 0x000fe40000000000 */
[----:B--2---:R-:W-:Y:S02]  /*07a0*/  SEL R38, R24, 0xff800000, P2 ;  /* 0xff80000018267807 */ /* 0x004fe40001000000 */
[----:B------:R-:W-:Y:S02]  /*07b0*/  SEL R31, R25, 0xff800000, P2 ;  /* 0xff800000191f7807 */ /* 0x000fe40001000000 */
[----:B------:R-:W-:Y:S02]  /*07c0*/  CS2R R24, SRZ ;  /* 0x0000000000187805 */ /* 0x000fe4000001ff00 */
[----:B------:R-:W-:-:S02]  /*07d0*/  FSETP.NAN.AND P3, PT, R38, R38, PT ;  /* 0x000000262600720b */ /* 0x000fc40003f68000 */
[----:B------:R-:W-:Y:S02]  /*07e0*/  FSETP.GEU.AND P1, PT, R3, R38, PT ;  /* 0x000000260300720b */ /* 0x000fe40003f2e000 */
[----:B------:R-:W-:Y:S02]  /*07f0*/  SEL R30, R26, 0xff800000, P2 ;  /* 0xff8000001a1e7807 */ /* 0x000fe40001000000 */
        /* <DEDUP_REMOVED lines=11> */
[----:B------:R-:W-:Y:S01]  /*08b0*/  @!P3 SEL R30, R30, R21, !P1 ;  /* 0x000000151e1eb207 */ /* 0x000fe20004800000 */
[----:B------:R-:W-:Y:S01]  /*08c0*/  IMAD.IADD R21, R5, 0x1, R32 ;  /* 0x0000000105157824 */ /* 0x000fe200078e0220 */
[-C--:B------:R-:W-:Y:S02]  /*08d0*/  FSETP.NAN.AND P3, PT, R33, R33.reuse, PT ;  /* 0x000000212100720b */ /* 0x080fe40003f68000 */
[----:B------:R-:W-:Y:S01]  /*08e0*/  FSETP.GEU.AND P1, PT, R34, R33, PT ;  /* 0x000000212200720b */ /* 0x000fe20003f2e000 */
[----:B------:R-:W-:-:S03]  /*08f0*/  IMAD R21, R14, 0x4400, R21 ;  /* 0x000044000e157824 */ /* 0x000fc600078e0215 */
[----:B------:R-:W-:Y:S01]  /*0900*/  P2R R13, PR, RZ, 0x2 ;  /* 0x00000002ff0d7803 */ /* 0x000fe20000000000 */
[----:B------:R-:W-:-:S06]  /*0910*/  IMAD.WIDE R28, R21, 0x4, R22 ;  /* 0x00000004151c7825 */ /* 0x000fcc00078e0216 */
[----:B------:R-:W-:Y:S02]  /*0920*/  @!P3 SEL R33, R33, R34, !P1 ;  /* 0x000000222121b207 */ /* 0x000fe40004800000 */
[----:B------:R-:W-:Y:S02]  /*0930*/  ISETP.GE.AND P3, PT, R5, 0x200, PT ;  /* 0x000002000500780c */ /* 0x000fe40003f66270 */
[----:B------:R-:W-:Y:S02]  /*0940*/  LOP3.LUT R34, R14, R41, RZ, 0xfc, !PT ;  /* 0x000000290e227212 */ /* 0x000fe400078efcff */
[----:B------:R-:W-:-:S04]  /*0950*/  ISETP.LT.AND P1, PT, R2, 0x144, !P3 ;  /* 0x000001440200780c */ /* 0x000fc80005f21270 */
[----:B------:R-:W-:Y:S02]  /*0960*/  ISETP.GT.AND P3, PT, R34, -0x1, P1 ;  /* 0xffffffff2200780c */ /* 0x000fe40000f64270 */
[----:B------:R-:W-:-:S11]  /*0970*/  P2R R0, PR, RZ, 0x2 ;  /* 0x00000002ff007803 */ /* 0x000fd60000000000 */
[----:B------:R-:W2:Y:S02]  /*0980*/  @P3 LDG.E.EL.128 R24, desc[UR6][R28.64] ;  /* 0x000000061c183981 */ /* 0x000ea4000c2e1d00 */
[----:B--2---:R-:W-:Y:S02]  /*0990*/  SEL R44, R27, 0xff800000, P3 ;  /* 0xff8000001b2c7807 */ /* 0x004fe40001800000 */
[----:B------:R-:W-:Y:S02]  /*09a0*/  SEL R37, R26, 0xff800000, P3 ;  /* 0xff8000001a257807 */ /* 0x000fe40001800000 */
[----:B------:R-:W-:Y:S02]  /*09b0*/  CS2R R26, SRZ ;  /* 0x00000000001a7805 */ /* 0x000fe4000001ff00 */
[-C--:B------:R-:W-:Y:S02]  /*09c0*/  FSETP.NAN.AND P4, PT, R44, R44.reuse, PT ;  /* 0x0000002c2c00720b */ /* 0x080fe40003f88000 */
[----:B------:R-:W-:-:S02]  /*09d0*/  FSETP.GEU.AND P1, PT, R33, R44, PT ;  /* 0x0000002c2100720b */ /* 0x000fc40003f2e000 */
[----:B------:R-:W-:Y:S01]  /*09e0*/  SEL R40, R25, 0xff800000, P3 ;  /* 0xff80000019287807 */ /* 0x000fe20001800000 */
[----:B------:R-:W-:Y:S01]  /*09f0*/  IMAD.IADD R25, R5, 0x1, R62 ;  /* 0x0000000105197824 */ /* 0x000fe200078e023e */
[----:B------:R-:W-:-:S03]  /*0a00*/  P2R R21, PR, RZ, 0x2 ;  /* 0x00000002ff157803 */ /* 0x000fc60000000000 */
[----:B------:R-:W-:-:S04]  /*0a10*/  IMAD R35, R14, 0x4400, R25 ;  /* 0x000044000e237824 */ /* 0x000fc800078e0219 */
[----:B------:R-:W-:Y:S01]  /*0a20*/  @!P4 SEL R44, R44, R33, !P1 ;  /* 0x000000212c2cc207 */ /* 0x000fe20004800000 */
[----:B------:R-:W-:Y:S01]  /*0a30*/  IMAD.WIDE R34, R35, 0x4, R22 ;  /* 0x0000000423227825 */ /* 0x000fe200078e0216 */
[-C--:B------:R-:W-:Y:S02]  /*0a40*/  FSETP.NAN.AND P4, PT, R37, R37.reuse, PT ;  /* 0x000000252500720b */ /* 0x080fe40003f88000 */
[----:B------:R-:W-:Y:S02]  /*0a50*/  FSETP.GEU.AND P1, PT, R30, R37, PT ;  /* 0x000000251e00720b */ /* 0x000fe40003f2e000 */
[----:B------:R-:W-:Y:S02]  /*0a60*/  SEL R33, R24, 0xff800000, P3 ;  /* 0xff80000018217807 */ /* 0x000fe40001800000 */
[----:B------:R-:W-:Y:S02]  /*0a70*/  CS2R R24, SRZ ;  /* 0x0000000000187805 */ /* 0x000fe4000001ff00 */
[----:B------:R-:W-:-:S05]  /*0a80*/  P2R R28, PR, RZ, 0x2 ;  /* 0x00000002ff1c7803 */ /* 0x000fca0000000000 */
        /* <DEDUP_REMOVED lines=9> */
[----:B------:R-:W-:-:S04]  /*0b20*/  ISETP.GT.AND P4, PT, R14, -0x1, P0 ;  /* 0xffffffff0e00780c */ /* 0x000fc80000784270 */
[----:B------:R-:W-:-:S04]  /*0b30*/  ISETP.LT.AND P4, PT, R5, 0x200, P4 ;  /* 0x000002000500780c */ /* 0x000fc80002781270 */
[----:B------:R-:W-:-:S13]  /*0b40*/  ISETP.LT.AND P4, PT, R2, 0x144, P4 ;  /* 0x000001440200780c */ /* 0x000fda0002781270 */
[----:B------:R-:W2:Y:S02]  /*0b50*/  @P4 LDG.E.EL.128 R24, desc[UR6][R34.64] ;  /* 0x0000000622184981 */ /* 0x000ea4000c2e1d00 */
[----:B--2---:R-:W-:Y:S02]  /*0b60*/  SEL R46, R24, 0xff800000, P4 ;  /* 0xff800000182e7807 */ /* 0x004fe40002000000 */
[----:B------:R-:W-:Y:S01]  /*0b70*/  SEL R43, R25, 0xff800000, P4 ;  /* 0xff800000192b7807 */ /* 0x000fe20002000000 */
[----:B------:R-:W-:Y:S01]  /*0b80*/  IMAD.IADD R25, R5, 0x1, R56 ;  /* 0x0000000105197824 */ /* 0x000fe200078e0238 */
[-C--:B------:R-:W-:Y:S02]  /*0b90*/  FSETP.NAN.AND P5, PT, R46, R46.reuse, PT ;  /* 0x0000002e2e00720b */ /* 0x080fe40003fa8000 */
[----:B------:R-:W-:Y:S01]  /*0ba0*/  FSETP.GEU.AND P0, PT, R33, R46, PT ;  /* 0x0000002e2100720b */ /* 0x000fe20003f0e000 */
[----:B------:R-:W-:Y:S01]  /*0bb0*/  IMAD R39, R14, 0x4400, R25 ;  /* 0x000044000e277824 */ /* 0x000fe200078e0219 */
[----:B------:R-:W-:-:S02]  /*0bc0*/  SEL R45, R27, 0xff800000, P4 ;  /* 0xff8000001b2d7807 */ /* 0x000fc40002000000 */
[----:B------:R-:W-:Y:S01]  /*0bd0*/  P2R R31, PR, RZ, 0x1 ;  /* 0x00000001ff1f7803 */ /* 0x000fe20000000000 */
[----:B------:R-:W-:Y:S01]  /*0be0*/  IMAD.WIDE R38, R39, 0x4, R22 ;  /* 0x0000000427267825 */ /* 0x000fe200078e0216 */
[----:B------:R-:W-:-:S05]  /*0bf0*/  LEA R24, R14, 0x1, 0x1 ;  /* 0x000000010e187811 */ /* 0x000fca00078e08ff */
[----:B------:R-:W-:Y:S02]  /*0c00*/  @!P5 SEL R46, R46, R33, !P0 ;  /* 0x000000212e2ed207 */ /* 0x000fe40004000000 */
[-C--:B------:R-:W-:Y:S02]  /*0c10*/  FSETP.NAN.AND P5, PT, R43, R43.reuse, PT ;  /* 0x0000002b2b00720b */ /* 0x080fe40003fa8000 */
[----:B------:R-:W-:-:S04]  /*0c20*/  FSETP.GEU.AND P0, PT, R40, R43, PT ;  /* 0x0000002b2800720b */ /* 0x000fc80003f0e000 */
[----:B------:R-:W-:-:S07]  /*0c30*/  P2R R33, PR, RZ, 0x1 ;  /* 0x00000001ff217803 */ /* 0x000fce0000000000 */
[----:B------:R-:W-:Y:S02]  /*0c40*/  @!P5 SEL R43, R43, R40, !P0 ;  /* 0x000000282b2bd207 */ /* 0x000fe40004000000 */
[----:B------:R-:W-:Y:S02]  /*0c50*/  SEL R40, R26, 0xff800000, P4 ;  /* 0xff8000001a287807 */ /* 0x000fe40002000000 */
[----:B------:R-:W-:Y:S02]  /*0c60*/  CS2R R26, SRZ ;  /* 0x00000000001a7805 */ /* 0x000fe4000001ff00 */
        /* <DEDUP_REMOVED lines=8> */
[----:B------:R-:W-:Y:S02]  /*0cf0*/  ISETP.LT.AND P0, PT, R24, 0x11, P6 ;  /* 0x000000111800780c */ /* 0x000fe40003701270 */
[----:B------:R-:W-:Y:S02]  /*0d00*/  CS2R R24, SRZ ;  /* 0x0000000000187805 */ /* 0x000fe4000001ff00 */
[----:B------:R-:W-:Y:S01]  /*0d10*/  ISETP.GT.AND P5, PT, R41, RZ, P0 ;  /* 0x000000ff2900720c */ /* 0x000fe200007a4270 */
[----:B------:R-:W-:Y:S01]  /*0d20*/  VIADD R54, R32, 0x2200 ;  /* 0x0000220020367836 */ /* 0x000fe20000000000 */
[----:B------:R-:W-:Y:S02]  /*0d30*/  P2R R52, PR, RZ, 0x1 ;  /* 0x00000001ff347803 */ /* 0x000fe40000000000 */
[----:B------:R-:W-:-:S04]  /*0d40*/  ISETP.LT.AND P5, PT, R5, 0x200, P5 ;  /* 0x000002000500780c */ /* 0x000fc80002fa1270 */
[----:B------:R-:W-:-:S13]  /*0d50*/  ISETP.LT.AND P5, PT, R2, 0x144, P5 ;  /* 0x000001440200780c */ /* 0x000fda0002fa1270 */
        /* <DEDUP_REMOVED lines=8> */
[----:B------:R-:W-:Y:S02]  /*0de0*/  P2R R37, PR, RZ, 0x2 ;  /* 0x00000002ff257803 */ /* 0x000fe40000000000 */
[----:B------:R-:W-:-:S05]  /*0df0*/  SEL R44, R24, 0xff800000, P5 ;  /* 0xff800000182c7807 */ /* 0x000fca0002800000 */
        /* <DEDUP_REMOVED lines=9> */
[----:B------:R-:W-:Y:S01]  /*0e90*/  IMAD R43, R14, 0x4400, R25 ;  /* 0x000044000e2b7824 */ /* 0x000fe200078e0219 */
[-C--:B------:R-:W-:Y:S02]  /*0ea0*/  FSETP.NAN.AND P6, PT, R44, R44.reuse, PT ;  /* 0x0000002c2c00720b */ /* 0x080fe40003fc8000 */
[----:B------:R-:W-:Y:S02]  /*0eb0*/  CS2R R24, SRZ ;  /* 0x0000000000187805 */ /* 0x000fe4000001ff00 */
[----:B------:R-:W-:-:S04]  /*0ec0*/  FSETP.GEU.AND P1, PT, R46, R44, PT ;  /* 0x0000002c2e00720b */ /* 0x000fc80003f2e000 */
[----:B------:R-:W-:-:S05]  /*0ed0*/  P2R R40, PR, RZ, 0x2 ;  /* 0x00000002ff287803 */ /* 0x000fca0000000000 */
[----:B------:R-:W-:Y:S02]  /*0ee0*/  @!P6 SEL R44, R44, R46, !P1 ;  /* 0x0000002e2c2ce207 */ /* 0x000fe40004800000 */
[----:B------:R-:W-:Y:S02]  /*0ef0*/  ISETP.GT.AND P6, PT, R41, -0x1, P0 ;  /* 0xffffffff2900780c */ /* 0x000fe400007c4270 */
[----:B------:R-:W-:Y:S01]  /*0f00*/  ISETP.NE.AND P1, PT, R42, RZ, PT ;  /* 0x000000ff2a00720c */ /* 0x000fe20003f25270 */
[----:B------:R-:W-:Y:S01]  /*0f10*/  IMAD.WIDE R42, R43, 0x4, R22 ;  /* 0x000000042b2a7825 */ /* 0x000fe200078e0216 */
[----:B------:R-:W-:-:S04]  /*0f20*/  ISETP.LT.AND P6, PT, R5, 0x200, P6 ;  /* 0x000002000500780c */ /* 0x000fc800037c1270 */
[----:B------:R-:W-:-:S13]  /*0f30*/  ISETP.LT.AND P6, PT, R2, 0x144, P6 ;  /* 0x000001440200780c */ /* 0x000fda00037c1270 */
[----:B------:R-:W2:Y:S02]  /*0f40*/  @P6 LDG.E.EL.128 R24, desc[UR6][R42.64] ;  /* 0x000000062a186981 */ /* 0x000ea4000c2e1d00 */
[----:B--2---:R-:W-:Y:S02]  /*0f50*/  SEL R45, R24, 0xff800000, P6 ;  /* 0xff800000182d7807 */ /* 0x004fe40003000000 */
[----:B------:R-:W-:Y:S02]  /*0f60*/  SEL R46, R25, 0xff800000, P6 ;  /* 0xff800000192e7807 */ /* 0x000fe40003000000 */
        /* <DEDUP_REMOVED lines=8> */
[----:B------:R-:W-:-:S04]  /*0ff0*/  SEL R47, R26, 0xff800000, P6 ;  /* 0xff8000001a2f7807 */ /* 0x000fc80003000000 */
        /* <DEDUP_REMOVED lines=10> */
[----:B------:R-:W-:Y:S02]  /*10a0*/  ISETP.NE.AND P0, PT, R49, RZ, PT ;  /* 0x000000ff3100720c */ /* 0x000fe40003f05270 */
[----:B------:R-:W-:Y:S02]  /*10b0*/  LOP3.LUT R49, R5, 0x4, RZ, 0xfc, !PT ;  /* 0x0000000405317812 */ /* 0x000fe400078efcff */
[----:B------:R-:W-:-:S03]  /*10c0*/  ISETP.NE.AND P2, PT, R51, RZ, PT ;  /* 0x000000ff3300720c */ /* 0x000fc60003f45270 */
[----:B------:R-:W-:-:S04]  /*10d0*/  IMAD.IADD R25, R49, 0x1, R50 ;  /* 0x0000000131197824 */ /* 0x000fc800078e0232 */
[----:B------:R-:W-:Y:S01]  /*10e0*/  IMAD R51, R14, 0x4400, R25 ;  /* 0x000044000e337824 */ /* 0x000fe200078e0219 */
[----:B------:R-:W-:-:S03]  /*10f0*/  CS2R R24, SRZ ;  /* 0x0000000000187805 */ /* 0x000fc6000001ff00 */
[----:B------:R-:W-:-:S05]  /*1100*/  IMAD.WIDE R50, R51, 0x4, R22 ;  /* 0x0000000433327825 */ /* 0x000fca00078e0216 */
[----:B------:R-:W2:Y:S02]  /*1110*/  @P1 LDG.E.EL.128 R24, desc[UR6][R50.64] ;  /* 0x0000000632181981 */ /* 0x000ea4000c2e1d00 */
[----:B--2---:R-:W-:Y:S01]  /*1120*/  SEL R57, R25, 0xff800000, P1 ;  /* 0xff80000019397807 */ /* 0x004fe20000800000 */
[----:B------:R-:W-:Y:S01]  /*1130*/  IMAD.IADD R25, R49, 0x1, R58 ;  /* 0x0000000131197824 */ /* 0x000fe200078e023a */
[----:B------:R-:W-:Y:S02]  /*1140*/  SEL R68, R24, 0xff800000, P1 ;  /* 0xff80000018447807 */ /* 0x000fe40000800000 */
[----:B------:R-:W-:Y:S01]  /*1150*/  SEL R70, R26, 0xff800000, P1 ;  /* 0xff8000001a467807 */ /* 0x000fe20000800000 */
[----:B------:R-:W-:Y:S01]  /*1160*/  IMAD R53, R14, 0x4400, R25 ;  /* 0x000044000e357824 */ /* 0x000fe200078e0219 */
[----:B------:R-:W-:Y:S02]  /*1170*/  SEL R72, R27, 0xff800000, P1 ;  /* 0xff8000001b487807 */ /* 0x000fe40000800000 */
[----:B------:R-:W-:-:S02]  /*1180*/  CS2R R24, SRZ ;  /* 0x0000000000187805 */ /* 0x000fc4000001ff00 */
[----:B------:R-:W-:Y:S01]  /*1190*/  CS2R R26, SRZ ;  /* 0x00000000001a7805 */ /* 0x000fe2000001ff00 */
[----:B------:R-:W-:-:S05]  /*11a0*/  IMAD.WIDE R50, R53, 0x4, R22 ;  /* 0x0000000435327825 */ /* 0x000fca00078e0216 */
[----:B------:R-:W2:Y:S02]  /*11b0*/  @P0 LDG.E.EL.128 R24, desc[UR6][R50.64] ;  /* 0x0000000632180981 */ /* 0x000ea4000c2e1d00 */
[----:B--2---:R-:W-:Y:S01]  /*11c0*/  SEL R66, R25, 0xff800000, P0 ;  /* 0xff80000019427807 */ /* 0x004fe20000000000 */
[----:B------:R-:W-:Y:S01]  /*11d0*/  IMAD.IADD R25, R49, 0x1, R60 ;  /* 0x0000000131197824 */ /* 0x000fe200078e023c */
[----:B------:R-:W-:Y:S02]  /*11e0*/  SEL R65, R24, 0xff800000, P0 ;  /* 0xff80000018417807 */ /* 0x000fe40000000000 */
[----:B------:R-:W-:Y:S01]  /*11f0*/  FSETP.GT.AND P1, PT, R66, R57, PT ;  /* 0x000000394200720b */ /* 0x000fe20003f24000 */
[----:B------:R-:W-:Y:S01]  /*1200*/  IMAD R51, R14, 0x4400, R25 ;  /* 0x000044000e337824 */ /* 0x000fe200078e0219 */
[----:B------:R-:W-:Y:S02]  /*1210*/  SEL R67, R26, 0xff800000, P0 ;  /* 0xff8000001a437807 */ /* 0x000fe40000000000 */
[----:B------:R-:W-:-:S02]  /*1220*/  CS2R R24, SRZ ;  /* 0x0000000000187805 */ /* 0x000fc4000001ff00 */
[----:B------:R-:W-:Y:S02]  /*1230*/  SEL R63, R27, 0xff800000, P0 ;  /* 0xff8000001b3f7807 */ /* 0x000fe40000000000 */
[----:B------:R-:W-:Y:S02]  /*1240*/  CS2R R26, SRZ ;  /* 0x00000000001a7805 */ /* 0x000fe4000001ff00 */
[C---:B------:R-:W-:Y:S01]  /*1250*/  FSETP.NAN.AND P0, PT, R66.reuse, R66, PT ;  /* 0x000000424200720b */ /* 0x040fe20003f08000 */
[----:B------:R-:W-:Y:S01]  /*1260*/  IMAD.WIDE R50, R51, 0x4, R22 ;  /* 0x0000000433327825 */ /* 0x000fe200078e0216 */
[----:B------:R-:W-:Y:S02]  /*1270*/  P2R R55, PR, RZ, 0x2 ;  /* 0x00000002ff377803 */ /* 0x000fe40000000000 */
[----:B------:R-:W-:Y:S02]  /*1280*/  @!P1 SEL R66, R66, R57, P0 ;  /* 0x0000003942429207 */ /* 0x000fe40000000000 */
[----:B------:R-:W-:-:S02]  /*1290*/  FSETP.GT.AND P1, PT, R67, R70, PT ;  /* 0x000000464300720b */ /* 0x000fc40003f24000 */
[----:B------:R-:W-:Y:S02]  /*12a0*/  FSETP.NAN.AND P0, PT, R67, R67, PT ;  /* 0x000000434300720b */ /* 0x000fe40003f08000 */
[----:B------:R-:W-:-:S09]  /*12b0*/  P2R R53, PR, RZ, 0x2 ;  /* 0x00000002ff357803 */ /* 0x000fd20000000000 */
[----:B------:R-:W-:Y:S02]  /*12c0*/  @!P1 SEL R67, R67, R70, P0 ;  /* 0x0000004643439207 */ /* 0x000fe40000000000 */
[C---:B------:R-:W-:Y:S02]  /*12d0*/  FSETP.GT.AND P1, PT, R63.reuse, R72, PT ;  /* 0x000000483f00720b */ /* 0x040fe40003f24000 */
[----:B------:R-:W-:Y:S02]  /*12e0*/  FSETP.NAN.AND P0, PT, R63, R63, PT ;  /* 0x0000003f3f00720b */ /* 0x000fe40003f08000 */
[----:B------:R-:W-:-:S09]  /*12f0*/  P2R R57, PR, RZ, 0x2 ;  /* 0x00000002ff397803 */ /* 0x000fd20000000000 */
[----:B------:R-:W-:Y:S02]  /*1300*/  @!P1 SEL R63, R63, R72, P0 ;  /* 0x000000483f3f9207 */ /* 0x000fe40000000000 */
[C---:B------:R-:W-:Y:S02]  /*1310*/  FSETP.GT.AND P1, PT, R65.reuse, R68, PT ;  /* 0x000000444100720b */ /* 0x040fe40003f24000 */
[----:B------:R-:W-:Y:S02]  /*1320*/  FSETP.NAN.AND P0, PT, R65, R65, PT ;  /* 0x000000414100720b */ /* 0x000fe40003f08000 */
[----:B------:R-:W-:-:S09]  /*1330*/  P2R R58, PR, RZ, 0x2 ;  /* 0x00000002ff3a7803 */ /* 0x000fd20000000000 */
[----:B------:R-:W-:Y:S02]  /*1340*/  @!P1 SEL R65, R65, R68, P0 ;  /* 0x0000004441419207 */ /* 0x000fe40000000000 */
[----:B------:R-:W-:-:S13]  /*1350*/  ISETP.NE.AND P1, PT, R59, RZ, PT ;  /* 0x000000ff3b00720c */ /* 0x000fda0003f25270 */
        /* <DEDUP_REMOVED lines=9> */
[----:B------:R-:W-:Y:S01]  /*13f0*/  IMAD.WIDE R50, R51, 0x4, R22 ;  /* 0x0000000433327825 */ /* 0x000fe200078e0216 */
[-C--:B------:R-:W-:Y:S02]  /*1400*/  FSETP.NAN.AND P0, PT, R72, R72.reuse, PT ;  /* 0x000000484800720b */ /* 0x080fe40003f08000 */
[----:B------:R-:W-:Y:S02]  /*1410*/  FSETP.GEU.AND P1, PT, R63, R72, PT ;  /* 0x000000483f00720b */ /* 0x000fe40003f2e000 */
[----:B------:R-:W2:Y:S02]  /*1420*/  @P2 LDG.E.EL.128 R24, desc[UR6][R50.64] ;  /* 0x0000000632182981 */ /* 0x000ea4000c2e1d00 */
        /* <DEDUP_REMOVED lines=14> */
[----:B--2---:R-:W-:Y:S01]  /*1510*/  SEL R74, R25, 0xff800000, P2 ;  /* 0xff800000194a7807 */ /* 0x004fe20001000000 */
[----:B------:R-:W-:Y:S01]  /*1520*/  IMAD.IADD R25, R49, 0x1, R32 ;  /* 0x0000000131197824 */ /* 0x000fe200078e0220 */
[----:B------:R-:W-:-:S03]  /*1530*/  SEL R73, R24, 0xff800000, P2 ;  /* 0xff80000018497807 */ /* 0x000fc60001000000 */
[----:B------:R-:W-:Y:S01]  /*1540*/  IMAD R51, R14, 0x4400, R25 ;  /* 0x000044000e337824 */ /* 0x000fe200078e0219 */
[----:B------:R-:W-:Y:S02]  /*1550*/  SEL R71, R26, 0xff800000, P2 ;  /* 0xff8000001a477807 */ /* 0x000fe40001000000 */
[----:B------:R-:W-:Y:S02]  /*1560*/  CS2R R24, SRZ ;  /* 0x0000000000187805 */ /* 0x000fe4000001ff00 */
[----:B------:R-:W-:Y:S02]  /*1570*/  SEL R75, R27, 0xff800000, P2 ;  /* 0xff8000001b4b7807 */ /* 0x000fe40001000000 */
[----:B------:R-:W-:Y:S01]  /*1580*/  CS2R R26, SRZ ;  /* 0x00000000001a7805 */ /* 0x000fe2000001ff00 */
[----:B------:R-:W-:-:S05]  /*1590*/  IMAD.WIDE R50, R51, 0x4, R22 ;  /* 0x0000000433327825 */ /* 0x000fca00078e0216 */
[----:B------:R-:W2:Y:S01]  /*15a0*/  @P3 LDG.E.EL.128 R24, desc[UR6][R50.64] ;  /* 0x0000000632183981 */ /* 0x000ea2000c2e1d00 */
[-C--:B------:R-:W-:Y:S02]  /*15b0*/  FSETP.NAN.AND P0, PT, R73, R73.reuse, PT ;  /* 0x000000494900720b */ /* 0x080fe40003f08000 */
[----:B------:R-:W-:-:S11]  /*15c0*/  FSETP.GEU.AND P1, PT, R68, R73, PT ;  /* 0x000000494400720b */ /* 0x000fd60003f2e000 */
[----:B------:R-:W-:Y:S02]  /*15d0*/  @!P0 SEL R73, R73, R68, !P1 ;  /* 0x0000004449498207 */ /* 0x000fe40004800000 */
[-C--:B------:R-:W-:Y:S02]  /*15e0*/  FSETP.NAN.AND P0, PT, R74, R74.reuse, PT ;  /* 0x0000004a4a00720b */ /* 0x080fe40003f08000 */
[----:B------:R-:W-:Y:S02]  /*15f0*/  P2R R67, PR, RZ, 0x2 ;  /* 0x00000002ff437803 */ /* 0x000fe40000000000 */
[----:B------:R-:W-:-:S09]  /*1600*/  FSETP.GEU.AND P1, PT, R69, R74, PT ;  /* 0x0000004a4500720b */ /* 0x000fd20003f2e000 */
        /* <DEDUP_REMOVED lines=18> */
[----:B------:R-:W2:Y:S02]  /*1730*/  @P4 LDG.E.EL.128 R24, desc[UR6][R50.64] ;  /* 0x0000000632184981 */ /* 0x000ea4000c2e1d00 */
        /* <DEDUP_REMOVED lines=30> */
[----:B------:R-:W-:Y:S02]  /*1920*/  FSETP.NAN.AND P0, PT, R82, R82, PT ;  /* 0x000000525200720b */ /* 0x000fe40003f08000 */
        /* <DEDUP_REMOVED lines=10> */
[----:B------:R-:W-:Y:S02]  /*19d0*/  P2R R62, PR, RZ, 0x2 ;  /* 0x00000002ff3e7803 */ /* 0x000fe40000000000 */
[----:B------:R-:W-:-:S04]  /*19e0*/  FSETP.GEU.AND P1, PT, R77, R82, PT ;  /* 0x000000524d00720b */ /* 0x000fc80003f2e000 */
        /* <DEDUP_REMOVED lines=23> */
[----:B------:R-:W-:Y:S02]  /*1b60*/  ISETP.NE.AND P4, PT, R36, RZ, PT ;  /* 0x000000ff2400720c */ /* 0x000fe40003f85270 */
[----:B------:R-:W-:-:S07]  /*1b70*/  FSETP.GEU.AND P1, PT, R80, R85, PT ;  /* 0x000000555000720b */ /* 0x000fce0003f2e000 */
[----:B------:R-:W-:Y:S02]  /*1b80*/  @!P0 SEL R85, R85, R80, !P1 ;  /* 0x0000005055558207 */ /* 0x000fe40004800000 */
[----:B------:R-:W-:Y:S02]  /*1b90*/  ISETP.NE.AND P5, PT, R52, RZ, PT ;  /* 0x000000ff3400720c */ /* 0x000fe40003fa5270 */
[----:B------:R-:W-:Y:S01]  /*1ba0*/  P2R R77, PR, RZ, 0x2 ;  /* 0x00000002ff4d7803 */ /* 0x000fe20000000000 */
[----:B------:R-:W-:Y:S01]  /*1bb0*/  VIADD R32, R32, 0x2400 ;  /* 0x0000240020207836 */ /* 0x000fe20000000000 */
[----:B--2---:R-:W-:-:S04]  /*1bc0*/  SEL R36, R24, 0xff800000, P6 ;  /* 0xff80000018247807 */ /* 0x004fc80003000000 */
[-C--:B------:R-:W-:Y:S02]  /*1bd0*/  FSETP.NAN.AND P0, PT, R36, R36.reuse, PT ;  /* 0x000000242400720b */ /* 0x080fe40003f08000 */
[----:B------:R-:W-:Y:S02]  /*1be0*/  FSETP.GEU.AND P2, PT, R85, R36, PT ;  /* 0x000000245500720b */ /* 0x000fe40003f4e000 */
[----:B------:R-:W-:Y:S02]  /*1bf0*/  SEL R52, R25, 0xff800000, P6 ;  /* 0xff80000019347807 */ /* 0x000fe40003000000 */
[----:B------:R-:W-:-:S07]  /*1c00*/  SEL R54, R26, 0xff800000, P6 ;  /* 0xff8000001a367807 */ /* 0x000fce0003000000 */
[----:B------:R-:W-:Y:S02]  /*1c10*/  @!P0 SEL R36, R36, R85, !P2 ;  /* 0x0000005524248207 */ /* 0x000fe40005000000 */
[----:B------:R-:W-:Y:S02]  /*1c20*/  FSETP.NAN.AND P0, PT, R52, R52, PT ;  /* 0x000000343400720b */ /* 0x000fe40003f08000 */
[----:B------:R-:W-:Y:S02]  /*1c30*/  FSETP.NAN.AND P3, PT, R54, R54, PT ;  /* 0x000000363600720b */ /* 0x000fe40003f68000 */
[----:B------:R-:W-:-:S09]  /*1c40*/  FSETP.GEU.AND P1, PT, R87, R52, PT ;  /* 0x000000345700720b */ /* 0x000fd20003f2e000 */
[----:B------:R-:W-:Y:S02]  /*1c50*/  @!P0 SEL R52, R52, R87, !P1 ;  /* 0x0000005734348207 */ /* 0x000fe40004800000 */
[----:B------:R-:W-:-:S04]  /*1c60*/  FSETP.GEU.AND P0, PT, R84, R54, PT ;  /* 0x000000365400720b */ /* 0x000fc80003f0e000 */
[----:B------:R-:W-:Y:S02]  /*1c70*/  @!P3 SEL R54, R54, R84, !P0 ;  /* 0x000000543636b207 */ /* 0x000fe40004000000 */
[----:B------:R-:W-:-:S04]  /*1c80*/  PLOP3.LUT P3, PT, P4, P5, PT, 0x80, 0x0 ;  /* 0x000000000000781c */ /* 0x000fc8000276b070 */
[C---:B------:R-:W-:Y:S01]  /*1c90*/  ISETP.LT.AND P3, PT, R5.reuse, 0x200, P3 ;  /* 0x000002000500780c */ /* 0x040fe20001f61270 */
[----:B------:R-:W-:-:S03]  /*1ca0*/  IMAD.IADD R25, R5, 0x1, R32 ;  /* 0x0000000105197824 */ /* 0x000fc600078e0220 */
[----:B------:R-:W-:Y:S01]  /*1cb0*/  ISETP.LT.AND P3, PT, R2, 0x144, P3 ;  /* 0x000001440200780c */ /* 0x000fe20001f61270 */
[----:B------:R-:W-:Y:S01]  /*1cc0*/  IMAD R51, R14, 0x4400, R25 ;  /* 0x000044000e337824 */ /* 0x000fe200078e0219 */
[----:B------:R-:W-:Y:S02]  /*1cd0*/  SEL R56, R27, 0xff800000, P6 ;  /* 0xff8000001b387807 */ /* 0x000fe40003000000 */
[----:B------:R-:W-:Y:S02]  /*1ce0*/  CS2R R24, SRZ ;  /* 0x0000000000187805 */ /* 0x000fe4000001ff00 */
[----:B------:R-:W-:Y:S01]  /*1cf0*/  CS2R R26, SRZ ;  /* 0x00000000001a7805 */ /* 0x000fe2000001ff00 */
[----:B------:R-:W-:-:S06]  /*1d00*/  IMAD.WIDE R50, R51, 0x4, R22 ;  /* 0x0000000433327825 */ /* 0x000fcc00078e0216 */
[----:B------:R-:W2:Y:S01]  /*1d10*/  @P3 LDG.E.EL.128 R24, desc[UR6][R50.64] ;  /* 0x0000000632183981 */ /* 0x000ea2000c2e1d00 */
[-C--:B------:R-:W-:Y:S02]  /*1d20*/  FSETP.NAN.AND P4, PT, R56, R56.reuse, PT ;  /* 0x000000383800720b */ /* 0x080fe40003f88000 */
[----:B------:R-:W-:Y:S02]  /*1d30*/  P2R R83, PR, RZ, 0x1 ;  /* 0x00000001ff537803 */ /* 0x000fe40000000000 */
[----:B------:R-:W-:-:S09]  /*1d40*/  FSETP.GEU.AND P0, PT, R79, R56, PT ;  /* 0x000000384f00720b */ /* 0x000fd20003f0e000 */
[----:B------:R-:W-:Y:S02]  /*1d50*/  @!P4 SEL R56, R56, R79, !P0 ;  /* 0x0000004f3838c207 */ /* 0x000fe40004000000 */
[----:B------:R-:W-:Y:S01]  /*1d60*/  P2R R81, PR, RZ, 0x1 ;  /* 0x00000001ff517803 */ /* 0x000fe20000000000 */
[----:B------:R-:W-:Y:S01]  /*1d70*/  IMAD.IADD R49, R49, 0x1, R32 ;  /* 0x0000000131317824 */ /* 0x000fe200078e0220 */
[----:B------:R-:W-:-:S03]  /*1d80*/  P2R R82, PR, RZ, 0x2 ;  /* 0x00000002ff527803 */ /* 0x000fc60000000000 */
[----:B------:R-:W-:Y:S01]  /*1d90*/  IMAD R49, R14, 0x4400, R49 ;  /* 0x000044000e317824 */ /* 0x000fe200078e0231 */
[----:B------:R-:W-:-:S03]  /*1da0*/  ISETP.NE.AND P1, PT, R13, RZ, PT ;  /* 0x000000ff0d00720c */ /* 0x000fc60003f25270 */
[----:B------:R-:W-:Y:S01]  /*1db0*/  IMAD.WIDE R22, R49, 0x4, R22 ;  /* 0x0000000431167825 */ /* 0x000fe200078e0216 */
[----:B--2---:R-:W-:-:S04]  /*1dc0*/  SEL R24, R24, 0xff800000, P3 ;  /* 0xff80000018187807 */ /* 0x004fc80001800000 */
[-C--:B------:R-:W-:Y:S02]  /*1dd0*/  FSETP.NAN.AND P4, PT, R24, R24.reuse, PT ;  /* 0x000000181800720b */ /* 0x080fe40003f88000 */
[----:B------:R-:W-:Y:S02]  /*1de0*/  FSETP.GEU.AND P0, PT, R45, R24, PT ;  /* 0x000000182d00720b */ /* 0x000fe40003f0e000 */
[----:B------:R-:W-:-:S09]  /*1df0*/  SEL R25, R25, 0xff800000, P3 ;  /* 0xff80000019197807 */ /* 0x000fd20001800000 */
[----:B------:R-:W-:Y:S02]  /*1e00*/  @!P4 SEL R24, R24, R45, !P0 ;  /* 0x0000002d1818c207 */ /* 0x000fe40004000000 */
[-C--:B------:R-:W-:Y:S02]  /*1e10*/  FSETP.NAN.AND P4, PT, R25, R25.reuse, PT ;  /* 0x000000191900720b */ /* 0x080fe40003f88000 */
[----:B------:R-:W-:Y:S02]  /*1e20*/  P2R R50, PR, RZ, 0x1 ;  /* 0x00000001ff327803 */ /* 0x000fe40000000000 */
[----:B------:R-:W-:Y:S02]  /*1e30*/  FSETP.GEU.AND P0, PT, R46, R25, PT ;  /* 0x000000192e00720b */ /* 0x000fe40003f0e000 */
[----:B------:R-:W-:-:S07]  /*1e40*/  SEL R26, R26, 0xff800000, P3 ;  /* 0xff8000001a1a7807 */ /* 0x000fce0001800000 */
        /* <DEDUP_REMOVED lines=8> */
[----:B------:R-:W-:-:S04]  /*1ed0*/  FSETP.GEU.AND P0, PT, R48, R27, PT ;  /* 0x0000001b3000720b */ /* 0x000fc80003f0e000 */
[----:B------:R-:W-:-:S05]  /*1ee0*/  P2R R47, PR, RZ, 0x1 ;  /* 0x00000001ff2f7803 */ /* 0x000fca0000000000 */
[----:B------:R-:W-:Y:S02]  /*1ef0*/  @!P4 SEL R27, R27, R48, !P0 ;  /* 0x000000301b1bc207 */ /* 0x000fe40004000000 */
[----:B------:R-:W-:-:S04]  /*1f00*/  ISETP.NE.AND P0, PT, R12, RZ, PT ;  /* 0x000000ff0c00720c */ /* 0x000fc80003f05270 */
[----:B------:R-:W-:Y:S02]  /*1f10*/  P2R R48, PR, RZ, 0x1 ;  /* 0x00000001ff307803 */ /* 0x000fe40000000000 */
[----:B------:R-:W-:-:S04]  /*1f20*/  ISETP.NE.AND P0, PT, R63, RZ, PT ;  /* 0x000000ff3f00720c */ /* 0x000fc80003f05270 */
[----:B------:R-:W-:Y:S02]  /*1f30*/  P2R R51, PR, RZ, 0x1 ;  /* 0x00000001ff337803 */ /* 0x000fe40000000000 */
[----:B------:R-:W-:Y:S02]  /*1f40*/  ISETP.NE.AND P0, PT, R61, RZ, PT ;  /* 0x000000ff3d00720c */ /* 0x000fe40003f05270 */
[----:B------:R-:W-:Y:S02]  /*1f50*/  CS2R R12, SRZ ;  /* 0x00000000000c7805 */ /* 0x000fe4000001ff00 */
[----:B------:R-:W-:Y:S02]  /*1f60*/  P2R R61, PR, RZ, 0x1 ;  /* 0x00000001ff3d7803 */ /* 0x000fe40000000000 */
[----:B------:R-:W-:Y:S02]  /*1f70*/  ISETP.NE.AND P0, PT, R15, RZ, PT ;  /* 0x000000ff0f00720c */ /* 0x000fe40003f05270 */
[----:B------:R-:W-:-:S06]  /*1f80*/  CS2R R14, SRZ ;  /* 0x00000000000e7805 */ /* 0x000fcc000001ff00 */
[----:B------:R-:W2:Y:S01]  /*1f90*/  @P3 LDG.E.EL.128 R12, desc[UR6][R22.64] ;  /* 0x00000006160c3981 */ /* 0x000ea2000c2e1d00 */
[----:B------:R-:W-:Y:S02]  /*1fa0*/  P2R R63, PR, RZ, 0x1 ;  /* 0x00000001ff3f7803 */ /* 0x000fe40000000000 */
[----:B------:R-:W-:-:S04]  /*1fb0*/  ISETP.NE.AND P0, PT, R17, RZ, PT ;  /* 0x000000ff1100720c */ /* 0x000fc80003f05270 */
        /* <DEDUP_REMOVED lines=21> */
[----:B------:R-:W-:Y:S02]  /*2110*/  P2R R80, PR, RZ, 0x4 ;  /* 0x00000004ff507803 */ /* 0x000fe40000000000 */
[----:B------:R-:W-:Y:S02]  /*2120*/  ISETP.NE.AND P2, PT, R67, RZ, PT ;  /* 0x000000ff4300720c */ /* 0x000fe40003f45270 */
[----:B--2---:R-:W-:Y:S02]  /*2130*/  SEL R11, R12, 0xff800000, P3 ;  /* 0xff8000000c0b7807 */ /* 0x004fe40001800000 */
[----:B------:R-:W-:Y:S02]  /*2140*/  SEL R13, R13, 0xff800000, P3 ;  /* 0xff8000000d0d7807 */ /* 0x000fe40001800000 */
[----:B------:R-:W-:-:S02]  /*2150*/  FSETP.NAN.AND P4, PT, R11, R11, PT ;  /* 0x0000000b0b00720b */ /* 0x000fc40003f88000 */
[----:B------:R-:W-:Y:S02]  /*2160*/  FSETP.NAN.AND P5, PT, R13, R13, PT ;  /* 0x0000000d0d00720b */ /* 0x000fe40003fa8000 */
[----:B------:R-:W-:Y:S02]  /*2170*/  SEL R17, R14, 0xff800000, P3 ;  /* 0xff8000000e117807 */ /* 0x000fe40001800000 */
[----:B------:R-:W-:Y:S02]  /*2180*/  SEL R15, R15, 0xff800000, P3 ;  /* 0xff8000000f0f7807 */ /* 0x000fe40001800000 */
[----:B------:R-:W-:Y:S02]  /*2190*/  FSETP.GEU.AND P3, PT, R36, R11, PT ;  /* 0x0000000b2400720b */ /* 0x000fe40003f6e000 */
[----:B------:R-:W-:-:S03]  /*21a0*/  FSETP.NAN.AND P6, PT, R17, R17, PT ;  /* 0x000000111100720b */ /* 0x000fc60003fc8000 */
[----:B------:R-:W-:Y:S02]  /*21b0*/  @!P4 SEL R11, R11, R36, !P3 ;  /* 0x000000240b0bc207 */ /* 0x000fe40005800000 */
[----:B------:R-:W-:Y:S02]  /*21c0*/  FSETP.GEU.AND P4, PT, R52, R13, PT ;  /* 0x0000000d3400720b */ /* 0x000fe40003f8e000 */
[----:B------:R-:W-:Y:S02]  /*21d0*/  FSETP.NAN.AND P0, PT, R15, R15, PT ;  /* 0x0000000f0f00720b */ /* 0x000fe40003f08000 */
[----:B------:R-:W-:Y:S02]  /*21e0*/  @!P5 SEL R13, R13, R52, !P4 ;  /* 0x000000340d0dd207 */ /* 0x000fe40006000000 */
[----:B------:R-:W-:-:S04]  /*21f0*/  FSETP.GEU.AND P5, PT, R54, R17, PT ;  /* 0x000000113600720b */ /* 0x000fc80003fae000 */
[----:B------:R-:W-:Y:S02]  /*2200*/  @!P6 SEL R17, R17, R54, !P5 ;  /* 0x000000361111e207 */ /* 0x000fe40006800000 */
[----:B------:R-:W-:-:S04]  /*2210*/  FSETP.GEU.AND P6, PT, R56, R15, PT ;  /* 0x0000000f3800720b */ /* 0x000fc80003fce000 */
[----:B------:R-:W-:Y:S02]  /*2220*/  @!P0 SEL R15, R15, R56, !P6 ;  /* 0x000000380f0f8207 */ /* 0x000fe40007000000 */
[----:B------:R-:W-:Y:S02]  /*2230*/  ISETP.NE.AND P0, PT, R84, RZ, PT ;  /* 0x000000ff5400720c */ /* 0x000fe40003f05270 */
[----:B------:R-:W-:Y:S02]  /*2240*/  P2R R22, PR, RZ, 0x8 ;  /* 0x00000008ff167803 */ /* 0x000fe40000000000 */
[----:B------:R-:W-:Y:S02]  /*2250*/  ISETP.NE.AND P3, PT, R3, RZ, PT ;  /* 0x000000ff0300720c */ /* 0x000fe40003f65270 */
[----:B------:R-:W-:Y:S02]  /*2260*/  SEL R3, RZ, 0x1, !P0 ;  /* 0x00000001ff037807 */ /* 0x000fe40004000000 */
[----:B------:R-:W-:-:S02]  /*2270*/  ISETP.NE.AND P0, PT, R10, RZ, PT ;  /* 0x000000ff0a00720c */ /* 0x000fc40003f05270 */
[----:B------:R-:W-:Y:S02]  /*2280*/  P2R R23, PR, RZ, 0x10 ;  /* 0x00000010ff177803 */ /* 0x000fe40000000000 */
[----:B------:R-:W-:Y:S02]  /*2290*/  ISETP.NE.AND P4, PT, R8, RZ, PT ;  /* 0x000000ff0800720c */ /* 0x000fe40003f85270 */
[----:B------:R-:W-:Y:S02]  /*22a0*/  SEL R8, RZ, 0x1, !P0 ;  /* 0x00000001ff087807 */ /* 0x000fe40004000000 */
[----:B------:R-:W-:-:S04]  /*22b0*/  ISETP.NE.AND P0, PT, R18, RZ, PT ;  /* 0x000000ff1200720c */ /* 0x000fc80003f05270 */
        /* <DEDUP_REMOVED lines=12> */
[----:B------:R-:W-:Y:S02]  /*2380*/  SEL R19, R3, 0x2, P0 ;  /* 0x0000000203137807 */ /* 0x000fe40000000000 */
[----:B------:R-:W-:-:S04]  /*2390*/  ISETP.NE.AND P0, PT, R16, RZ, PT ;  /* 0x000000ff1000720c */ /* 0x000fc80003f05270 */
[----:B------:R-:W-:Y:S02]  /*23a0*/  SEL R8, R8, 0x2, P0 ;  /* 0x0000000208087807 */ /* 0x000fe40000000000 */
[----:B------:R-:W-:-:S04]  /*23b0*/  ISETP.NE.AND P0, PT, R79, RZ, PT ;  /* 0x000000ff4f00720c */ /* 0x000fc80003f05270 */
[----:B------:R-:W-:Y:S02]  /*23c0*/  SEL R14, R10, 0x2, P0 ;  /* 0x000000020a0e7807 */ /* 0x000fe40000000000 */
[----:B------:R-:W-:Y:S02]  /*23d0*/  ISETP.NE.AND P0, PT, R63, RZ, PT ;  /* 0x000000ff3f00720c */ /* 0x000fe40003f05270 */
[----:B------:R-:W-:Y:S02]  /*23e0*/  P2R R36, PR, RZ, 0x40 ;  /* 0x00000040ff247803 */ /* 0x000fe40000000000 */
[----:B------:R-:W-:Y:S02]  /*23f0*/  SEL R10, R12, 0x2, P0 ;  /* 0x000000020c0a7807 */ /* 0x000fe40000000000 */
[----:B------:R-:W-:Y:S02]  /*2400*/  ISETP.NE.AND P0, PT, R61, RZ, PT ;  /* 0x000000ff3d00720c */ /* 0x000fe40003f05270 */
[----:B------:R-:W-:-:S02]  /*2410*/  ISETP.NE.AND P6, PT, R60, RZ, PT ;  /* 0x000000ff3c00720c */ /* 0x000fc40003fc5270 */
[----:B------:R-:W-:Y:S02]  /*2420*/  SEL R3, R18, 0x2, P0 ;  /* 0x0000000212037807 */ /* 0x000fe40000000000 */
[----:B------:R-:W-:Y:S02]  /*2430*/  SEL R18, R52, 0x2, P6 ;  /* 0x0000000234127807 */ /* 0x000fe40003000000 */
[----:B------:R-:W-:Y:S02]  /*2440*/  ISETP.NE.AND P6, PT, R76, RZ, PT ;  /* 0x000000ff4c00720c */ /* 0x000fe40003fc5270 */
[----:B------:R-:W-:Y:S02]  /*2450*/  ISETP.NE.AND P0, PT, R51, RZ, PT ;  /* 0x000000ff3300720c */ /* 0x000fe40003f05270 */
[----:B------:R-:W-:Y:S02]  /*2460*/  P2R R20, PR, RZ, 0x40 ;  /* 0x00000040ff147803 */ /* 0x000fe40000000000 */
[----:B------:R-:W-:-:S02]  /*2470*/  ISETP.NE.AND P6, PT, R75, RZ, PT ;  /* 0x000000ff4b00720c */ /* 0x000fc40003fc5270 */
[----:B------:R-:W-:Y:S02]  /*2480*/  SEL R12, R49, 0x2, P0 ;  /* 0x00000002310c7807 */ /* 0x000fe40000000000 */
[----:B------:R-:W-:Y:S02]  /*2490*/  ISETP.NE.AND P0, PT, R48, RZ, PT ;  /* 0x000000ff3000720c */ /* 0x000fe40003f05270 */
        /* <DEDUP_REMOVED lines=11> */
[----:B------:R-:W-:Y:S02]  /*2550*/  ISETP.NE.AND P6, PT, R73, RZ, PT ;  /* 0x000000ff4900720c */ /* 0x000fe40003fc5270 */
[----:B------:R-:W-:Y:S02]  /*2560*/  P2R R32, PR, RZ, 0x20 ;  /* 0x00000020ff207803 */ /* 0x000fe40000000000 */
[----:B------:R-:W-:Y:S02]  /*2570*/  P2R R51, PR, RZ, 0x40 ;  /* 0x00000040ff337803 */ /* 0x000fe40000000000 */
[----:B------:R-:W-:Y:S02]  /*2580*/  ISETP.NE.AND P5, PT, R59, RZ, PT ;  /* 0x000000ff3b00720c */ /* 0x000fe40003fa5270 */
[----:B------:R-:W-:-:S02]  /*2590*/  ISETP.NE.AND P6, PT, R72, RZ, PT ;  /* 0x000000ff4800720c */ /* 0x000fc40003fc5270 */
[----:B------:R-:W-:Y:S02]  /*25a0*/  SEL R53, R53, 0x2, P5 ;  /* 0x0000000235357807 */ /* 0x000fe40002800000 */
[----:B------:R-:W-:Y:S02]  /*25b0*/  P2R R52, PR, RZ, 0x40 ;  /* 0x00000040ff347803 */ /* 0x000fe40000000000 */
[----:B------:R-:W-:Y:S02]  /*25c0*/  ISETP.NE.AND P6, PT, R62, RZ, PT ;  /* 0x000000ff3e00720c */ /* 0x000fe40003fc5270 */
[----:B------:R-:W-:Y:S02]  /*25d0*/  SEL R16, R8, 0x3, P0 ;  /* 0x0000000308107807 */ /* 0x000fe40000000000 */
[----:B------:R-:W-:Y:S02]  /*25e0*/  SEL R8, R53, 0x3, P2 ;  /* 0x0000000335087807 */ /* 0x000fe40001000000 */
[----:B------:R-:W-:-:S02]  /*25f0*/  P2R R53, PR, RZ, 0x40 ;  /* 0x00000040ff357803 */ /* 0x000fc40000000000 */
        /* <DEDUP_REMOVED lines=29> */
[----:B------:R-:W-:Y:S02]  /*27d0*/  SEL R18, R18, 0x3, P6 ;  /* 0x0000000312127807 */ /* 0x000fe40003000000 */
[----:B------:R-:W-:-:S04]  /*27e0*/  ISETP.NE.AND P6, PT, R21, RZ, PT ;  /* 0x000000ff1500720c */ /* 0x000fc80003fc5270 */
[----:B------:R-:W-:Y:S02]  /*27f0*/  SEL R12, R12, 0x3, P6 ;  /* 0x000000030c0c7807 */ /* 0x000fe40003000000 */
[----:B------:R-:W-:Y:S02]  /*2800*/  ISETP.NE.AND P6, PT, R28, RZ, PT ;  /* 0x000000ff1c00720c */ /* 0x000fe40003fc5270 */
[----:B------:R-:W-:Y:S02]  /*2810*/  SEL R19, R19, 0x3, P1 ;  /* 0x0000000313137807 */ /* 0x000fe40000800000 */
[----:B------:R-:W-:Y:S02]  /*2820*/  SEL R3, R3, 0x3, P6 ;  /* 0x0000000303037807 */ /* 0x000fe40003000000 */
[----:B------:R-:W-:-:S04]  /*2830*/  ISETP.NE.AND P6, PT, R29, RZ, PT ;  /* 0x000000ff1d00720c */ /* 0x000fc80003fc5270 */
[----:B------:R-:W-:Y:S02]  /*2840*/  SEL R19, R19, 0x4, P6 ;  /* 0x0000000413137807 */ /* 0x000fe40003000000 */
[----:B------:R-:W-:Y:S02]  /*2850*/  ISETP.NE.AND P6, PT, R30, RZ, PT ;  /* 0x000000ff1e00720c */ /* 0x000fe40003fc5270 */
[----:B------:R-:W-:Y:S02]  /*2860*/  SEL R14, R14, 0x3, P3 ;  /* 0x000000030e0e7807 */ /* 0x000fe40001800000 */
[----:B------:R-:W-:Y:S02]  /*2870*/  SEL R16, R16, 0x4, P6 ;  /* 0x0000000410107807 */ /* 0x000fe40003000000 */
[----:B------:R-:W-:Y:S02]  /*2880*/  ISETP.NE.AND P6, PT, R31, RZ, PT ;  /* 0x000000ff1f00720c */ /* 0x000fe40003fc5270 */
[----:B------:R-:W-:-:S02]  /*2890*/  SEL R10, R10, 0x3, P4 ;  /* 0x000000030a0a7807 */ /* 0x000fc40002000000 */
[----:B------:R-:W-:Y:S02]  /*28a0*/  SEL R14, R14, 0x4, P6 ;  /* 0x000000040e0e7807 */ /* 0x000fe40003000000 */
[----:B------:R-:W-:-:S04]  /*28b0*/  ISETP.NE.AND P6, PT, R33, RZ, PT ;  /* 0x000000ff2100720c */ /* 0x000fc80003fc5270 */
        /* <DEDUP_REMOVED lines=25> */
[----:B------:R-:W-:Y:S01]  /*2a50*/  ISETP.NE.AND P6, PT, R37, RZ, PT ;  /* 0x000000ff2500720c */ /* 0x000fe20003fc5270 */
[----:B------:R-:W1:Y:S03]  /*2a60*/  S2UR UR5, SR_CgaCtaId ;  /* 0x00000000000579c3 */ /* 0x000e660000008800 */
[----:B------:R-:W-:Y:S02]  /*2a70*/  SEL R19, R19, 0x6, P6 ;  /* 0x0000000613137807 */ /* 0x000fe40003000000 */
[----:B------:R-:W-:-:S04]  /*2a80*/  ISETP.NE.AND P6, PT, R38, RZ, PT ;  /* 0x000000ff2600720c */ /* 0x000fc80003fc5270 */
[----:B------:R-:W-:Y:S02]  /*2a90*/  SEL R16, R16, 0x6, P6 ;  /* 0x0000000610107807 */ /* 0x000fe40003000000 */
[----:B------:R-:W-:Y:S02]  /*2aa0*/  ISETP.NE.AND P6, PT, R39, RZ, PT ;  /* 0x000000ff2700720c */ /* 0x000fe40003fc5270 */
[----:B------:R-:W-:Y:S02]  /*2ab0*/  ISETP.NE.AND P4, PT, R77, RZ, PT ;  /* 0x000000ff4d00720c */ /* 0x000fe40003f85270 */
[----:B------:R-:W-:Y:S02]  /*2ac0*/  ISETP.NE.AND P0, PT, R42, RZ, PT ;  /* 0x000000ff2a00720c */ /* 0x000fe40003f05270 */
[----:B------:R-:W-:Y:S02]  /*2ad0*/  SEL R14, R14, 0x6, P6 ;  /* 0x000000060e0e7807 */ /* 0x000fe40003000000 */
[----:B------:R-:W-:-:S02]  /*2ae0*/  SEL R29, R8, 0x6, P4 ;  /* 0x00000006081d7807 */ /* 0x000fc40002000000 */
[----:B------:R-:W-:Y:S01]  /*2af0*/  SEL R8, R14, 0x7, P0 ;  /* 0x000000070e087807 */ /* 0x000fe20000000000 */
[----:B------:R-:W-:Y:S01]  /*2b00*/  IMAD.SHL.U32 R14, R6, 0x8, RZ ;  /* 0x00000008060e7824 */ /* 0x000fe200078e00ff */
[----:B------:R-:W-:Y:S01]  /*2b10*/  ISETP.NE.AND P6, PT, R40, RZ, PT ;  /* 0x000000ff2800720c */ /* 0x000fe20003fc5270 */
[----:B------:R-:W-:-:S03]  /*2b20*/  UMOV UR4, 0x400 ;  /* 0x0000040000047882 */ /* 0x000fc60000000000 */
[----:B------:R-:W-:Y:S01]  /*2b30*/  LOP3.LUT R14, R14, 0x3f8, RZ, 0xc0, !PT ;  /* 0x000003f80e0e7812 */ /* 0x000fe200078ec0ff */
[----:B-1----:R-:W-:Y:S01]  /*2b40*/  UPRMT UR4, UR5, 0x654, UR4 ;  /* 0x0000065405047896 */ /* 0x002fe20008000004 */
[----:B------:R-:W-:Y:S02]  /*2b50*/  SEL R10, R10, 0x6, P6 ;  /* 0x000000060a0a7807 */ /* 0x000fe40003000000 */
[----:B------:R-:W-:Y:S01]  /*2b60*/  ISETP.NE.AND P6, PT, R48, RZ, PT ;  /* 0x000000ff3000720c */ /* 0x000fe20003fc5270 */
[----:B------:R-:W-:-:S03]  /*2b70*/  IMAD.IADD R14, R9, 0x1, R14 ;  /* 0x00000001090e7824 */ /* 0x000fc600078e020e */
[----:B------:R-:W-:Y:S02]  /*2b80*/  SEL R28, R3, 0x6, P6 ;  /* 0x00000006031c7807 */ /* 0x000fe40003000000 */
[----:B------:R-:W-:Y:S02]  /*2b90*/  LEA R30, R14, UR4, 0x2 ;  /* 0x000000040e1e7c11 */ /* 0x000fe4000f8e10ff */
[----:B------:R-:W-:Y:S02]  /*2ba0*/  ISETP.NE.AND P6, PT, R20, RZ, PT ;  /* 0x000000ff1400720c */ /* 0x000fe40003fc5270 */
[----:B------:R-:W-:Y:S01]  /*2bb0*/  ISETP.NE.AND P3, PT, R41, RZ, PT ;  /* 0x000000ff2900720c */ /* 0x000fe20003f65270 */
[----:B------:R1:W-:Y:S01]  /*2bc0*/  STS [R30], R24 ;  /* 0x000000181e007388 */ /* 0x0003e20000000800 */
[----:B------:R-:W-:Y:S02]  /*2bd0*/  SEL R12, R12, 0x6, P6 ;  /* 0x000000060c0c7807 */ /* 0x000fe40003000000 */
[----:B------:R-:W-:Y:S01]  /*2be0*/  ISETP.NE.AND P0, PT, R83, RZ, PT ;  /* 0x000000ff5300720c */ /* 0x000fe20003f05270 */
[----:B------:R2:W-:Y:S01]  /*2bf0*/  STS [R30+0x4], R25 ;  /* 0x000004191e007388 */ /* 0x0005e20000000800 */
[----:B------:R-:W-:-:S03]  /*2c00*/  SEL R3, R10, 0x7, P3 ;  /* 0x000000070a037807 */ /* 0x000fc60001800000 */
[----:B------:R3:W-:Y:S04]  /*2c10*/  STS [R30+0x8], R26 ;  /* 0x0000081a1e007388 */ /* 0x0007e80000000800 */
[----:B------:R-:W-:Y:S04]  /*2c20*/  STS [R30+0xc], R27 ;  /* 0x00000c1b1e007388 */ /* 0x000fe80000000800 */
[----:B------:R4:W-:Y:S04]  /*2c30*/  STS [R30+0x10], R11 ;  /* 0x0000100b1e007388 */ /* 0x0009e80000000800 */
[----:B------:R-:W-:Y:S04]  /*2c40*/  STS [R30+0x14], R13 ;  /* 0x0000140d1e007388 */ /* 0x000fe80000000800 */
[----:B------:R-:W-:Y:S04]  /*2c50*/  STS [R30+0x18], R17 ;  /* 0x000018111e007388 */ /* 0x000fe80000000800 */
[----:B------:R5:W-:Y:S01]  /*2c60*/  STS [R30+0x1c], R15 ;  /* 0x00001c0f1e007388 */ /* 0x000be20000000800 */
[----:B------:R-:W-:-:S02]  /*2c70*/  SEL R10, R12, 0x7, P0 ;  /* 0x000000070c0a7807 */ /* 0x000fc40000000000 */
[----:B------:R-:W-:Y:S02]  /*2c80*/  ISETP.NE.AND P1, PT, R43, RZ, PT ;  /* 0x000000ff2b00720c */ /* 0x000fe40003f25270 */
[----:B------:R-:W-:Y:S02]  /*2c90*/  ISETP.NE.AND P0, PT, R81, RZ, PT ;  /* 0x000000ff5100720c */ /* 0x000fe40003f05270 */
[----:B------:R-:W-:Y:S02]  /*2ca0*/  ISETP.NE.AND P5, PT, R78, RZ, PT ;  /* 0x000000ff4e00720c */ /* 0x000fe40003fa5270 */
[----:B------:R-:W-:Y:S02]  /*2cb0*/  SHF.R.U32.HI R14, RZ, 0x5, R6 ;  /* 0x00000005ff0e7819 */ /* 0x000fe40000011606 */
[----:B------:R-:W-:Y:S02]  /*2cc0*/  SEL R20, R16, 0x7, P1 ;  /* 0x0000000710147807 */ /* 0x000fe40000800000 */
[----:B------:R-:W-:-:S02]  /*2cd0*/  SEL R12, R28, 0x7, P0 ;  /* 0x000000071c0c7807 */ /* 0x000fc40000000000 */
[----:B------:R-:W-:Y:S02]  /*2ce0*/  LOP3.LUT R9, R7, 0x1f, R6, 0xf8, !PT ;  /* 0x0000001f07097812 */ /* 0x000fe400078ef806 */
[----:B------:R-:W-:Y:S02]  /*2cf0*/  SEL R18, R18, 0x6, P5 ;  /* 0x0000000612127807 */ /* 0x000fe40002800000 */
[----:B------:R-:W-:Y:S02]  /*2d00*/  ISETP.NE.AND P1, PT, R82, RZ, PT ;  /* 0x000000ff5200720c */ /* 0x000fe40003f25270 */
[----:B------:R-:W-:Y:S02]  /*2d10*/  LOP3.LUT R28, R6, 0x7f, RZ, 0xc0, !PT ;  /* 0x0000007f061c7812 */ /* 0x000fe400078ec0ff */
[----:B------:R-:W-:Y:S02]  /*2d20*/  SGXT.U32 R7, R14, 0x2 ;  /* 0x000000020e07781a */ /* 0x000fe40000000000 */
[----:B------:R-:W-:-:S02]  /*2d30*/  ISETP.NE.AND P2, PT, R44, RZ, PT ;  /* 0x000000ff2c00720c */ /* 0x000fc40003f45270 */
[----:B------:R-:W-:Y:S01]  /*2d40*/  SEL R16, R18, 0x7, P1 ;  /* 0x0000000712107807 */ /* 0x000fe20000800000 */
[----:B------:R-:W-:Y:S01]  /*2d50*/  IMAD.IADD R6, R7, 0x1, R28 ;  /* 0x0000000107067824 */ /* 0x000fe200078e021c */
[----:B------:R-:W-:Y:S02]  /*2d60*/  SEL R21, R19, 0x7, P2 ;  /* 0x0000000713157807 */ /* 0x000fe40001000000 */
[----:B------:R-:W-:Y:S02]  /*2d70*/  LOP3.LUT R18, R4, R7, RZ, 0xfc, !PT ;  /* 0x0000000704127212 */ /* 0x000fe400078efcff */
[----:B------:R-:W-:Y:S02]  /*2d80*/  LOP3.LUT R19, R4, 0x4, R7, 0xfe, !PT ;  /* 0x0000000404137812 */ /* 0x000fe400078efe07 */
[----:B-1----:R-:W-:Y:S01]  /*2d90*/  LEA R24, R6, UR4, 0x2 ;  /* 0x0000000406187c11 */ /* 0x002fe2000f8e10ff */
[----:B------:R-:W-:Y:S01]  /*2da0*/  BAR.SYNC.DEFER_BLOCKING 0x0 ;  /* 0x0000000000007b1d */ /* 0x000fe20000010000 */
[----:B--2---:R-:W-:Y:S01]  /*2db0*/  IMAD.HI R25, R18, 0x1948b0fd, RZ ;  /* 0x1948b0fd12197827 */ /* 0x004fe200078e02ff */
[----:B------:R-:W-:-:S03]  /*2dc0*/  ISETP.NE.AND P2, PT, R80, RZ, PT ;  /* 0x000000ff5000720c */ /* 0x000fc60003f45270 */
[----:B------:R-:W-:Y:S01]  /*2dd0*/  IMAD.HI R6, R19, 0x1948b0fd, RZ ;  /* 0x1948b0fd13067827 */ /* 0x000fe200078e02ff */
[----:B------:R-:W-:Y:S02]  /*2de0*/  ISETP.NE.AND P1, PT, R50, RZ, PT ;  /* 0x000000ff3200720c */ /* 0x000fe40003f25270 */
[----:B---3--:R-:W-:Y:S02]  /*2df0*/  SHF.R.U32.HI R26, RZ, 0x1f, R25 ;  /* 0x0000001fff1a7819 */ /* 0x008fe40000011619 */
[----:B------:R-:W-:Y:S02]  /*2e00*/  SEL R29, R29, 0x7, P2 ;  /* 0x000000071d1d7807 */ /* 0x000fe40001000000 */
[----:B----4-:R-:W-:Y:S02]  /*2e10*/  SHF.R.U32.HI R11, RZ, 0x1f, R6 ;  /* 0x0000001fff0b7819 */ /* 0x010fe40000011606 */
[----:B------:R-:W-:Y:S02]  /*2e20*/  ISETP.NE.AND P2, PT, R45, RZ, PT ;  /* 0x000000ff2d00720c */ /* 0x000fe40003f45270 */
[----:B------:R-:W-:-:S02]  /*2e30*/  SEL R3, R3, 0x8, P1 ;  /* 0x0000000803037807 */ /* 0x000fc40000800000 */
[----:B------:R-:W-:Y:S02]  /*2e40*/  ISETP.NE.AND P1, PT, R46, RZ, PT ;  /* 0x000000ff2e00720c */ /* 0x000fe40003f25270 */
[----:B------:R-:W-:Y:S01]  /*2e50*/  LEA.HI.SX32 R41, R25, R26, 0x1d ;  /* 0x0000001a19297211 */ /* 0x000fe200078feaff */
[----:B------:R1:W2:Y:S01]  /*2e60*/  LDS R31, [R24] ;  /* 0x00000000181f7984 */ /* 0x0002a20000000800 */
[----:B------:R-:W-:Y:S02]  /*2e70*/  ISETP.GE.AND P0, PT, R9, 0x200, PT ;  /* 0x000002000900780c */ /* 0x000fe40003f06270 */
[----:B------:R-:W-:Y:S02]  /*2e80*/  ISETP.NE.AND P4, PT, R23, RZ, PT ;  /* 0x000000ff1700720c */ /* 0x000fe40003f85270 */
[----:B------:R-:W-:Y:S02]  /*2e90*/  ISETP.NE.AND P3, PT, R22, RZ, PT ;  /* 0x000000ff1600720c */ /* 0x000fe40003f65270 */
[----:B-----5:R-:W-:-:S02]  /*2ea0*/  LEA.HI.SX32 R30, R6, R11, 0x1d ;  /* 0x0000000b061e7211 */ /* 0x020fc400078feaff */
[----:B------:R-:W-:Y:S02]  /*2eb0*/  SEL R8, R8, 0x8, P2 ;  /* 0x0000000808087807 */ /* 0x000fe40001000000 */
[----:B------:R-:W-:Y:S02]  /*2ec0*/  LOP3.LUT R22, R4, 0x8, R7, 0xfe, !PT ;  /* 0x0000000804167812 */ /* 0x000fe400078efe07 */
[----:B------:R-:W-:Y:S02]  /*2ed0*/  LOP3.LUT R23, R4, 0xc, R7, 0xfe, !PT ;  /* 0x0000000c04177812 */ /* 0x000fe400078efe07 */
[----:B------:R-:W-:Y:S02]  /*2ee0*/  LOP3.LUT R13, R4, 0x10, R7, 0xfe, !PT ;  /* 0x00000010040d7812 */ /* 0x000fe400078efe07 */
[----:B------:R-:W-:Y:S02]  /*2ef0*/  LOP3.LUT R14, R4, 0x14, R7, 0xfe, !PT ;  /* 0x00000014040e7812 */ /* 0x000fe400078efe07 */
[----:B------:R-:W-:-:S02]  /*2f00*/  LOP3.LUT R15, R4, 0x18, R7, 0xfe, !PT ;  /* 0x00000018040f7812 */ /* 0x000fc400078efe07 */
[----:B------:R-:W-:Y:S02]  /*2f10*/  LOP3.LUT R17, R4, 0x1c, R7, 0xfe, !PT ;  /* 0x0000001c04117812 */ /* 0x000fe400078efe07 */
[----:B------:R-:W-:Y:S01]  /*2f20*/  LOP3.LUT R11, R28, 0x80, RZ, 0xfc, !PT ;  /* 0x000000801c0b7812 */ /* 0x000fe200078efcff */
[----:B------:R-:W3:Y:S01]  /*2f30*/  LDC.64 R6, c[0x0][0x218] ;  /* 0x00008600ff067b82 */ /* 0x000ee20000000a00 */
[----:B------:R-:W-:Y:S02]  /*2f40*/  ISETP.NE.AND P2, PT, R47, RZ, PT ;  /* 0x000000ff2f00720c */ /* 0x000fe40003f45270 */
[----:B------:R-:W-:Y:S02]  /*2f50*/  SEL R4, R20, 0x8, P1 ;  /* 0x0000000814047807 */ /* 0x000fe40000800000 */
[----:B------:R-:W-:Y:S01]  /*2f60*/  ISETP.LT.AND P1, PT, R18, 0x144, !P0 ;  /* 0x000001441200780c */ /* 0x000fe20004721270 */
[----:B------:R-:W-:Y:S01]  /*2f70*/  IMAD R18, R41, -0x51, R18 ;  /* 0xffffffaf29127824 */ /* 0x000fe200078e0212 */
[----:B-1----:R-:W-:-:S02]  /*2f80*/  LEA.HI R24, R11, R28, RZ, 0x1b ;  /* 0x0000001c0b187211 */ /* 0x002fc400078fd8ff */
[----:B------:R-:W-:Y:S01]  /*2f90*/  SEL R11, R21, 0x8, P2 ;  /* 0x00000008150b7807 */ /* 0x000fe20001000000 */
[----:B------:R-:W-:Y:S01]  /*2fa0*/  IMAD R18, R9, 0x51, R18 ;  /* 0x0000005109127824 */ /* 0x000fe200078e0212 */
[----:B------:R-:W-:-:S04]  /*2fb0*/  LOP3.LUT R21, R28, 0x380, RZ, 0xfc, !PT ;  /* 0x000003801c157812 */ /* 0x000fc800078efcff */
[----:B------:R-:W-:Y:S01]  /*2fc0*/  LEA.HI R34, R21, R28, RZ, 0x1b ;  /* 0x0000001c15227211 */ /* 0x000fe200078fd8ff */
[----:B------:R-:W-:Y:S01]  /*2fd0*/  IMAD R21, R41, 0xf300, R18 ;  /* 0x0000f30029157824 */ /* 0x000fe200078e0212 */
[----:B------:R-:W-:Y:S02]  /*2fe0*/  SEL R18, R29, 0x8, P3 ;  /* 0x000000081d127807 */ /* 0x000fe40001800000 */
[----:B------:R-:W-:Y:S02]  /*2ff0*/  LEA R29, R24, UR4, 0x2 ;  /* 0x00000004181d7c11 */ /* 0x000fe4000f8e10ff */
[----:B------:R-:W-:-:S04]  /*3000*/  LOP3.LUT R25, R28, 0x100, RZ, 0xfc, !PT ;  /* 0x000001001c197812 */ /* 0x000fc800078efcff */
[----:B------:R-:W1:Y:S01]  /*3010*/  LDS R29, [R29+0x200] ;  /* 0x000200001d1d7984 */ /* 0x000e620000000800 */
[C---:B------:R-:W-:Y:S02]  /*3020*/  LOP3.LUT R27, R28.reuse, 0x180, RZ, 0xfc, !PT ;  /* 0x000001801c1b7812 */ /* 0x040fe400078efcff */
[----:B------:R-:W-:Y:S02]  /*3030*/  LOP3.LUT R35, R28, 0x200, RZ, 0xfc, !PT ;  /* 0x000002001c237812 */ /* 0x000fe400078efcff */
[----:B------:R-:W-:Y:S02]  /*3040*/  ISETP.NE.AND P5, PT, R32, RZ, PT ;  /* 0x000000ff2000720c */ /* 0x000fe40003fa5270 */
[C---:B------:R-:W-:Y:S02]  /*3050*/  LOP3.LUT R37, R28.reuse, 0x280, RZ, 0xfc, !PT ;  /* 0x000002801c257812 */ /* 0x040fe400078efcff */
[----:B------:R-:W-:Y:S02]  /*3060*/  LOP3.LUT R39, R28, 0x300, RZ, 0xfc, !PT ;  /* 0x000003001c277812 */ /* 0x000fe400078efcff */
[----:B------:R-:W-:-:S02]  /*3070*/  LEA.HI R32, R25, R28, RZ, 0x1b ;  /* 0x0000001c19207211 */ /* 0x000fc400078fd8ff */
[-C--:B------:R-:W-:Y:S01]  /*3080*/  LEA.HI R33, R27, R28.reuse, RZ, 0x1b ;  /* 0x0000001c1b217211 */ /* 0x080fe200078fd8ff */
[----:B------:R-:W-:Y:S01]  /*3090*/  IMAD R2, R2, 0x200, R5 ;  /* 0x0000020002027824 */ /* 0x000fe200078e0205 */
[-C--:B------:R-:W-:Y:S01]  /*30a0*/  LEA.HI R35, R35, R28.reuse, RZ, 0x1b ;  /* 0x0000001c23237211 */ /* 0x080fe200078fd8ff */
[----:B---3--:R-:W-:Y:S01]  /*30b0*/  IMAD.WIDE R20, R21, 0x4, R6 ;  /* 0x0000000415147825 */ /* 0x008fe200078e0206 */
[-C--:B------:R-:W-:Y:S02]  /*30c0*/  LEA.HI R37, R37, R28.reuse, RZ, 0x1b ;  /* 0x0000001c25257211 */ /* 0x080fe400078fd8ff */
[----:B------:R-:W-:Y:S01]  /*30d0*/  LEA.HI R39, R39, R28, RZ, 0x1b ;  /* 0x0000001c27277211 */ /* 0x000fe200078fd8ff */
[----:B------:R-:W-:Y:S01]  /*30e0*/  IMAD.HI R5, R22, 0x1948b0fd, RZ ;  /* 0x1948b0fd16057827 */ /* 0x000fe200078e02ff */
[----:B------:R-:W-:Y:S02]  /*30f0*/  LEA R32, R32, UR4, 0x2 ;  /* 0x0000000420207c11 */ /* 0x000fe4000f8e10ff */
[----:B------:R-:W-:Y:S01]  /*3100*/  LEA R33, R33, UR4, 0x2 ;  /* 0x0000000421217c11 */ /* 0x000fe2000f8e10ff */
[----:B------:R-:W-:Y:S01]  /*3110*/  IMAD.HI R27, R14, 0x1948b0fd, RZ ;  /* 0x1948b0fd0e1b7827 */ /* 0x000fe200078e02ff */
[----:B------:R-:W-:Y:S01]  /*3120*/  LEA R35, R35, UR4, 0x2 ;  /* 0x0000000423237c11 */ /* 0x000fe2000f8e10ff */
[----:B--2---:R2:W-:Y:S01]  /*3130*/  @P1 STG.E desc[UR6][R20.64], R31 ;  /* 0x0000001f14001986 */ /* 0x0045e2000c101906 */
[----:B------:R-:W-:-:S02]  /*3140*/  LEA R37, R37, UR4, 0x2 ;  /* 0x0000000425257c11 */ /* 0x000fc4000f8e10ff */
[----:B------:R-:W-:Y:S01]  /*3150*/  SHF.R.U32.HI R24, RZ, 0x1f, R5 ;  /* 0x0000001fff187819 */ /* 0x000fe20000011605 */
[----:B------:R-:W3:Y:S01]  /*3160*/  LDS R31, [R32+0x400] ;  /* 0x00040000201f7984 */ /* 0x000ee20000000800 */
[----:B------:R-:W-:Y:S01]  /*3170*/  LEA R39, R39, UR4, 0x2 ;  /* 0x0000000427277c11 */ /* 0x000fe2000f8e10ff */
[----:B------:R-:W-:Y:S01]  /*3180*/  IMAD R25, R30, -0x51, R19 ;  /* 0xffffffaf1e197824 */ /* 0x000fe200078e0213 */
[----:B------:R-:W-:Y:S01]  /*3190*/  LEA R34, R34, UR4, 0x2 ;  /* 0x0000000422227c11 */ /* 0x000fe2000f8e10ff */
[----:B------:R-:W4:Y:S01]  /*31a0*/  LDS R33, [R33+0x600] ;  /* 0x0006000021217984 */ /* 0x000f220000000800 */
[----:B------:R-:W-:Y:S01]  /*31b0*/  ISETP.LT.AND P2, PT, R19, 0x144, !P0 ;  /* 0x000001441300780c */ /* 0x000fe20004741270 */
[----:B------:R-:W-:Y:S01]  /*31c0*/  IMAD.HI R19, R23, 0x1948b0fd, RZ ;  /* 0x1948b0fd17137827 */ /* 0x000fe200078e02ff */
[----:B------:R-:W-:Y:S01]  /*31d0*/  LEA.HI.SX32 R5, R5, R24, 0x1d ;  /* 0x0000001805057211 */ /* 0x000fe200078feaff */
[----:B------:R-:W5:Y:S01]  /*31e0*/  LDS R35, [R35+0x800] ;  /* 0x0008000023237984 */ /* 0x000f620000000800 */
[----:B------:R-:W-:Y:S01]  /*31f0*/  SHF.R.U32.HI R28, RZ, 0x1f, R27 ;  /* 0x0000001fff1c7819 */ /* 0x000fe2000001161b */
[----:B------:R-:W-:Y:S01]  /*3200*/  IMAD R30, R30, 0xf300, R25 ;  /* 0x0000f3001e1e7824 */ /* 0x000fe200078e0219 */
[----:B------:R-:W-:Y:S01]  /*3210*/  ISETP.LT.AND P3, PT, R22, 0x144, !P0 ;  /* 0x000001441600780c */ /* 0x000fe20004761270 */
[----:B------:R-:W3:Y:S01]  /*3220*/  LDS R37, [R37+0xa00] ;  /* 0x000a000025257984 */ /* 0x000ee20000000800 */
[----:B------:R-:W-:Y:S01]  /*3230*/  IMAD.HI R25, R13, 0x1948b0fd, RZ ;  /* 0x1948b0fd0d197827 */ /* 0x000fe200078e02ff */
[----:B------:R-:W-:Y:S01]  /*3240*/  LEA.HI.SX32 R27, R27, R28, 0x1d ;  /* 0x0000001c1b1b7211 */ /* 0x000fe200078feaff */
[----:B------:R-:W-:Y:S01]  /*3250*/  ULDC.64 UR4, c[0x0][0x220] ;  /* 0x0000880000047ab9 */ /* 0x000fe20000000a00 */
[----:B------:R-:W3:Y:S01]  /*3260*/  LDS R39, [R39+0xc00] ;  /* 0x000c000027277984 */ /* 0x000ee20000000800 */
[----:B------:R-:W-:Y:S01]  /*3270*/  SHF.R.U32.HI R26, RZ, 0x1f, R19 ;  /* 0x0000001fff1a7819 */ /* 0x000fe20000011613 */
[----:B------:R-:W-:-:S02]  /*3280*/  IMAD R28, R5, -0x51, R22 ;  /* 0xffffffaf051c7824 */ /* 0x000fc400078e0216 */
[----:B------:R-:W3:Y:S01]  /*3290*/  LDS R41, [R34+0xe00] ;  /* 0x000e000022297984 */ /* 0x000ee20000000800 */
[----:B------:R-:W-:Y:S01]  /*32a0*/  SHF.R.U32.HI R24, RZ, 0x1f, R25 ;  /* 0x0000001fff187819 */ /* 0x000fe20000011619 */
[----:B------:R-:W-:Y:S01]  /*32b0*/  IMAD R28, R5, 0xf300, R28 ;  /* 0x0000f300051c7824 */ /* 0x000fe200078e021c */
[----:B------:R-:W-:Y:S01]  /*32c0*/  LEA.HI.SX32 R26, R19, R26, 0x1d ;  /* 0x0000001a131a7211 */ /* 0x000fe200078feaff */
[----:B------:R-:W-:Y:S01]  /*32d0*/  IMAD.HI R19, R15, 0x1948b0fd, RZ ;  /* 0x1948b0fd0f137827 */ /* 0x000fe200078e02ff */
[----:B------:R-:W-:-:S03]  /*32e0*/  LEA.HI.SX32 R24, R25, R24, 0x1d ;  /* 0x0000001819187211 */ /* 0x000fc600078feaff */
[----:B------:R-:W-:Y:S01]  /*32f0*/  IMAD.HI R5, R17, 0x1948b0fd, RZ ;  /* 0x1948b0fd11057827 */ /* 0x000fe200078e02ff */
[----:B------:R-:W-:-:S03]  /*3300*/  SEL R25, R16, 0x8, P4 ;  /* 0x0000000810197807 */ /* 0x000fc60002000000 */
[----:B--2---:R-:W-:Y:S01]  /*3310*/  IMAD R21, R9, 0x51, R30 ;  /* 0x0000005109157824 */ /* 0x004fe200078e021e */
[----:B------:R-:W-:Y:S02]  /*3320*/  SHF.R.U32.HI R16, RZ, 0x1f, R19 ;  /* 0x0000001fff107819 */ /* 0x000fe40000011613 */
[----:B------:R-:W-:Y:S01]  /*3330*/  SHF.R.U32.HI R22, RZ, 0x1f, R5 ;  /* 0x0000001fff167819 */ /* 0x000fe20000011605 */
[----:B------:R-:W-:Y:S01]  /*3340*/  IMAD.WIDE R20, R21, 0x4, R6 ;  /* 0x0000000415147825 */ /* 0x000fe200078e0206 */
[----:B------:R-:W-:Y:S02]  /*3350*/  ISETP.NE.AND P6, PT, R36, RZ, PT ;  /* 0x000000ff2400720c */ /* 0x000fe40003fc5270 */
[----:B------:R-:W-:Y:S02]  /*3360*/  LEA.HI.SX32 R16, R19, R16, 0x1d ;  /* 0x0000001013107211 */ /* 0x000fe400078feaff */
[----:B------:R-:W-:Y:S01]  /*3370*/  LEA.HI.SX32 R22, R5, R22, 0x1d ;  /* 0x0000001605167211 */ /* 0x000fe200078feaff */
[----:B-1----:R1:W-:Y:S01]  /*3380*/  @P2 STG.E desc[UR6][R20.64], R29 ;  /* 0x0000001d14002986 */ /* 0x0023e2000c101906 */
[----:B------:R-:W-:Y:S01]  /*3390*/  ISETP.LT.AND P1, PT, R23, 0x144, !P0 ;  /* 0x000001441700780c */ /* 0x000fe20004721270 */
[----:B------:R-:W-:Y:S01]  /*33a0*/  IMAD R23, R26, -0x51, R23 ;  /* 0xffffffaf1a177824 */ /* 0x000fe200078e0217 */
[----:B------:R-:W-:-:S02]  /*33b0*/  SEL R12, R12, 0x8, P6 ;  /* 0x000000080c0c7807 */ /* 0x000fc40003000000 */
[----:B------:R-:W-:Y:S02]  /*33c0*/  SEL R5, R10, 0x8, P5 ;  /* 0x000000080a057807 */ /* 0x000fe40002800000 */
[----:B------:R-:W-:Y:S01]  /*33d0*/  ISETP.NE.AND P6, PT, R0, RZ, PT ;  /* 0x000000ff0000720c */ /* 0x000fe20003fc5270 */
[----:B------:R-:W-:Y:S01]  /*33e0*/  IMAD R0, R27, -0x51, R14 ;  /* 0xffffffaf1b007824 */ /* 0x000fe200078e020e */
[----:B------:R-:W-:Y:S01]  /*33f0*/  ISETP.LT.AND P2, PT, R13, 0x144, !P0 ;  /* 0x000001440d00780c */ /* 0x000fe20004741270 */
[----:B------:R-:W-:Y:S01]  /*3400*/  IMAD R13, R24, -0x51, R13 ;  /* 0xffffffaf180d7824 */ /* 0x000fe200078e020d */
[----:B------:R-:W-:Y:S02]  /*3410*/  ISETP.LT.AND P4, PT, R14, 0x144, !P0 ;  /* 0x000001440e00780c */ /* 0x000fe40004781270 */
[----:B------:R-:W-:Y:S01]  /*3420*/  ISETP.LT.AND P5, PT, R15, 0x144, !P0 ;  /* 0x000001440f00780c */ /* 0x000fe200047a1270 */
[----:B------:R-:W-:Y:S01]  /*3430*/  IMAD R15, R16, -0x51, R15 ;  /* 0xffffffaf100f7824 */ /* 0x000fe200078e020f */
[----:B------:R-:W-:Y:S01]  /*3440*/  ISETP.LT.AND P0, PT, R17, 0x144, !P0 ;  /* 0x000001441100780c */ /* 0x000fe20004701270 */
[----:B------:R-:W-:-:S02]  /*3450*/  IMAD R17, R22, -0x51, R17 ;  /* 0xffffffaf16117824 */ /* 0x000fc400078e0211 */
[----:B------:R-:W-:Y:S02]  /*3460*/  IMAD R26, R26, 0xf300, R23 ;  /* 0x0000f3001a1a7824 */ /* 0x000fe400078e0217 */
[----:B------:R-:W-:Y:S02]  /*3470*/  IMAD R0, R27, 0xf300, R0 ;  /* 0x0000f3001b007824 */ /* 0x000fe400078e0200 */
[----:B------:R-:W-:Y:S02]  /*3480*/  IMAD R24, R24, 0xf300, R13 ;  /* 0x0000f30018187824 */ /* 0x000fe400078e020d */
[----:B------:R-:W-:Y:S02]  /*3490*/  IMAD R16, R16, 0xf300, R15 ;  /* 0x0000f30010107824 */ /* 0x000fe400078e020f */
[----:B------:R-:W-:Y:S02]  /*34a0*/  IMAD R22, R22, 0xf300, R17 ;  /* 0x0000f30016167824 */ /* 0x000fe400078e0211 */
[C---:B------:R-:W-:Y:S01]  /*34b0*/  IMAD R13, R9.reuse, 0x51, R28 ;  /* 0x00000051090d7824 */ /* 0x040fe200078e021c */
[----:B------:R-:W-:Y:S01]  /*34c0*/  PRMT R25, R18, 0x3340, R25 ;  /* 0x0000334012197816 */ /* 0x000fe20000000019 */
[----:B------:R-:W-:Y:S01]  /*34d0*/  IMAD R15, R9, 0x51, R26 ;  /* 0x00000051090f7824 */ /* 0x000fe200078e021a */
[----:B------:R-:W-:Y:S01]  /*34e0*/  PRMT R18, R5, 0x3340, R12 ;  /* 0x0000334005127816 */ /* 0x000fe2000000000c */
[C---:B------:R-:W-:Y:S01]  /*34f0*/  IMAD R19, R9.reuse, 0x51, R0 ;  /* 0x0000005109137824 */ /* 0x040fe200078e0200 */
[----:B------:R-:W-:Y:S01]  /*3500*/  PRMT R0, R4, 0x3340, R11 ;  /* 0x0000334004007816 */ /* 0x000fe2000000000b */
[----:B------:R-:W-:Y:S01]  /*3510*/  IMAD R17, R9, 0x51, R24 ;  /* 0x0000005109117824 */ /* 0x000fe200078e0218 */
[----:B------:R-:W-:Y:S01]  /*3520*/  PRMT R3, R3, 0x3340, R8 ;  /* 0x0000334003037816 */ /* 0x000fe20000000008 */
[----:B-1----:R-:W-:-:S02]  /*3530*/  IMAD R21, R9, 0x51, R16 ;  /* 0x0000005109157824 */ /* 0x002fc400078e0210 */
[----:B------:R-:W-:Y:S02]  /*3540*/  IMAD R23, R9, 0x51, R22 ;  /* 0x0000005109177824 */ /* 0x000fe400078e0216 */
[----:B------:R-:W-:-:S04]  /*3550*/  IMAD.WIDE R4, R13, 0x4, R6 ;  /* 0x000000040d047825 */ /* 0x000fc800078e0206 */
[--C-:B------:R-:W-:Y:S01]  /*3560*/  IMAD.WIDE R8, R15, 0x4, R6.reuse ;  /* 0x000000040f087825 */ /* 0x100fe200078e0206 */
[----:B---3--:R1:W-:Y:S03]  /*3570*/  @P3 STG.E desc[UR6][R4.64], R31 ;  /* 0x0000001f04003986 */ /* 0x0083e6000c101906 */
[--C-:B------:R-:W-:Y:S01]  /*3580*/  IMAD.WIDE R10, R17, 0x4, R6.reuse ;  /* 0x00000004110a7825 */ /* 0x100fe200078e0206 */
[----:B----4-:R1:W-:Y:S03]  /*3590*/  @P1 STG.E desc[UR6][R8.64], R33 ;  /* 0x0000002108001986 */ /* 0x0103e6000c101906 */
[----:B------:R-:W-:Y:S01]  /*35a0*/  IMAD.WIDE R12, R19, 0x4, R6 ;  /* 0x00000004130c7825 */ /* 0x000fe200078e0206 */
[----:B------:R-:W-:-:S03]  /*35b0*/  IADD3 R16, P1, R2, UR4, RZ ;  /* 0x0000000402107c10 */ /* 0x000fc6000ff3e0ff */
[--C-:B------:R-:W-:Y:S01]  /*35c0*/  IMAD.WIDE R14, R21, 0x4, R6.reuse ;  /* 0x00000004150e7825 */ /* 0x100fe200078e0206 */
[----:B-----5:R1:W-:Y:S03]  /*35d0*/  @P2 STG.E desc[UR6][R10.64], R35 ;  /* 0x000000230a002986 */ /* 0x0203e6000c101906 */
[----:B------:R-:W-:Y:S01]  /*35e0*/  IMAD.WIDE R6, R23, 0x4, R6 ;  /* 0x0000000417067825 */ /* 0x000fe200078e0206 */
[----:B0-----:R1:W-:Y:S01]  /*35f0*/  @P4 STG.E desc[UR6][R12.64], R37 ;  /* 0x000000250c004986 */ /* 0x0013e2000c101906 */
[----:B------:R-:W-:-:S03]  /*3600*/  LEA.HI.X.SX32 R17, R2, UR5, 0x1, P1 ;  /* 0x0000000502117c11 */ /* 0x000fc600088f0eff */
[----:B------:R1:W-:Y:S01]  /*3610*/  @P5 STG.E desc[UR6][R14.64], R39 ;  /* 0x000000270e005986 */ /* 0x0003e2000c101906 */
[----:B------:R-:W-:-:S03]  /*3620*/  PRMT R24, R3, 0x5410, R0 ;  /* 0x0000541003187816 */ /* 0x000fc60000000000 */
[----:B------:R1:W-:Y:S01]  /*3630*/  @P0 STG.E desc[UR6][R6.64], R41 ;  /* 0x0000002906000986 */ /* 0x0003e2000c101906 */
[----:B------:R-:W-:Y:S01]  /*3640*/  PRMT R25, R25, 0x5410, R18 ;  /* 0x0000541019197816 */ /* 0x000fe20000000012 */
[----:B------:R-:W-:Y:S06]  /*3650*/  @!P6 EXIT ;  /* 0x000000000000e94d */ /* 0x000fec0003800000 */
[----:B------:R-:W-:Y:S01]  /*3660*/  STG.E.64 desc[UR6][R16.64], R24 ;  /* 0x0000001810007986 */ /* 0x000fe2000c101b06 */
[----:B------:R-:W-:Y:S05]  /*3670*/  EXIT ;  /* 0x000000000000794d */ /* 0x000fea0003800000 */
.L_x_0:
[----:B------:R-:W-:-:S00]  /*3680*/  BRA `(.L_x_0) ;  /* 0xfffffffc00fc7947 */ /* 0x000fc0000383ffff */
[----:B------:R-:W-:-:S00]  /*3690*/  NOP ;  /* 0x0000000000007918 */ /* 0x000fc00000000000 */
        /* <DEDUP_REMOVED lines=14> */
.L_x_1:


//--------------------- .nv.shared.triton_poi_fused_max_pool2d_with_indices_17 --------------------------
	.section	.nv.shared.triton_poi_fused_max_pool2d_with_indices_17,"aw",@nobits
	.sectionflags	@""
	.align	16
	.zero		1024


//--------------------- .nv.constant0.triton_poi_fused_max_pool2d_with_indices_17 --------------------------
	.section	.nv.constant0.triton_poi_fused_max_pool2d_with_indices_17,"a",@progbits
	.sectionflags	@""
	.align	4
.nv.constant0.triton_poi_fused_max_pool2d_with_indices_17:
	.zero		560
